	.target	sm_80

	.elftype	@"ET_EXEC"


//--------------------- .note.nv.tkinfo           --------------------------
	.section	.note.nv.tkinfo,"",@"SHT_NOTE"
	.sectionflags	@"SHF_NOTE_NV_TKINFO"
	.tkinfo
        /*0018*/ 	.word	0x00000002
        /*0030*/ 	.string	""
        /*0030*/ 	.string	"ptxas"
        /*0030*/ 	.string	"Cuda compilation tools, release 13.0, V13.0.88"
        /*0030*/ 	.string	"Build cuda_13.0.r13.0/compiler.36424714_0"
        /*0030*/ 	.string	"-arch sm_80 -m 64 "



//--------------------- .note.nv.cuinfo           --------------------------
	.section	.note.nv.cuinfo,"",@"SHT_NOTE"
	.sectionflags	@"SHF_NOTE_NV_CUINFO"
        /*0018*/ 	.short	0x0002
        /*001a*/ 	.short	0x0050
        /*001c*/ 	.short	0x0082
	.zero		2


//--------------------- .nv.info                  --------------------------
	.section	.nv.info,"",@"SHT_CUDA_INFO"
	.align	4


	//----- nvinfo : EIATTR_REGCOUNT
	.align		4
        /*0000*/ 	.byte	0x04, 0x2f
        /*0002*/ 	.short	(.L_11 - .L_10)
	.align		4
.L_10:
        /*0004*/ 	.word	index@(_ZN17fastertransformer23applyTemperaturePenaltyI7__half2EEvPT_PKS2_fiii)
        /*0008*/ 	.word	0x00000018


	//----- nvinfo : EIATTR_FRAME_SIZE
	.align		4
.L_11:
        /*000c*/ 	.byte	0x04, 0x11
        /*000e*/ 	.short	(.L_13 - .L_12)
	.align		4
.L_12:
        /*0010*/ 	.word	index@(_ZN17fastertransformer23applyTemperaturePenaltyI7__half2EEvPT_PKS2_fiii)
        /*0014*/ 	.word	0x00000000


	//----- nvinfo : EIATTR_REGCOUNT
	.align		4
.L_13:
        /*0018*/ 	.byte	0x04, 0x2f
        /*001a*/ 	.short	(.L_15 - .L_14)
	.align		4
.L_14:
        /*001c*/ 	.word	index@(_ZN17fastertransformer31batchApplyTemperaturePenalty_h2EP7__half2PKS0_PKfiii)
        /*0020*/ 	.word	0x00000018


	//----- nvinfo : EIATTR_FRAME_SIZE
	.align		4
.L_15:
        /*0024*/ 	.byte	0x04, 0x11
        /*0026*/ 	.short	(.L_17 - .L_16)
	.align		4
.L_16:
        /*0028*/ 	.word	index@(_ZN17fastertransformer31batchApplyTemperaturePenalty_h2EP7__half2PKS0_PKfiii)
        /*002c*/ 	.word	0x00000000


	//----- nvinfo : EIATTR_REGCOUNT
	.align		4
.L_17:
        /*0030*/ 	.byte	0x04, 0x2f
        /*0032*/ 	.short	(.L_19 - .L_18)
	.align		4
.L_18:
        /*0034*/ 	.word	index@(_ZN17fastertransformer23applyTemperaturePenaltyIfEEvPT_PKS1_fiii)
        /*0038*/ 	.word	0x0000000e


	//----- nvinfo : EIATTR_FRAME_SIZE
	.align		4
.L_19:
        /*003c*/ 	.byte	0x04, 0x11
        /*003e*/ 	.short	(.L_21 - .L_20)
	.align		4
.L_20:
        /*0040*/ 	.word	index@(_ZN17fastertransformer23applyTemperaturePenaltyIfEEvPT_PKS1_fiii)
        /*0044*/ 	.word	0x00000000


	//----- nvinfo : EIATTR_REGCOUNT
	.align		4
.L_21:
        /*0048*/ 	.byte	0x04, 0x2f
        /*004a*/ 	.short	(.L_23 - .L_22)
	.align		4
.L_22:
        /*004c*/ 	.word	index@(_ZN17fastertransformer23applyTemperaturePenaltyI6__halfEEvPT_PKS2_fiii)
        /*0050*/ 	.word	0x0000000e


	//----- nvinfo : EIATTR_FRAME_SIZE
	.align		4
.L_23:
        /*0054*/ 	.byte	0x04, 0x11
        /*0056*/ 	.short	(.L_25 - .L_24)
	.align		4
.L_24:
        /*0058*/ 	.word	index@(_ZN17fastertransformer23applyTemperaturePenaltyI6__halfEEvPT_PKS2_fiii)
        /*005c*/ 	.word	0x00000000


	//----- nvinfo : EIATTR_REGCOUNT
	.align		4
.L_25:
        /*0060*/ 	.byte	0x04, 0x2f
        /*0062*/ 	.short	(.L_27 - .L_26)
	.align		4
.L_26:
        /*0064*/ 	.word	index@(_ZN17fastertransformer28batchApplyTemperaturePenaltyIfEEvPT_PKS1_PKfiii)
        /*0068*/ 	.word	0x00000010


	//----- nvinfo : EIATTR_FRAME_SIZE
	.align		4
.L_27:
        /*006c*/ 	.byte	0x04, 0x11
        /*006e*/ 	.short	(.L_29 - .L_28)
	.align		4
.L_28:
        /*0070*/ 	.word	index@(_ZN17fastertransformer28batchApplyTemperaturePenaltyIfEEvPT_PKS1_PKfiii)
        /*0074*/ 	.word	0x00000000


	//----- nvinfo : EIATTR_REGCOUNT
	.align		4
.L_29:
        /*0078*/ 	.byte	0x04, 0x2f
        /*007a*/ 	.short	(.L_31 - .L_30)
	.align		4
.L_30:
        /*007c*/ 	.word	index@(_ZN17fastertransformer28batchApplyTemperaturePenaltyI6__halfEEvPT_PKS2_PKfiii)
        /*0080*/ 	.word	0x00000012


	//----- nvinfo : EIATTR_FRAME_SIZE
	.align		4
.L_31:
        /*0084*/ 	.byte	0x04, 0x11
        /*0086*/ 	.short	(.L_33 - .L_32)
	.align		4
.L_32:
        /*0088*/ 	.word	index@(_ZN17fastertransformer28batchApplyTemperaturePenaltyI6__halfEEvPT_PKS2_PKfiii)
        /*008c*/ 	.word	0x00000000


	//----- nvinfo : EIATTR_REGCOUNT
	.align		4
.L_33:
        /*0090*/ 	.byte	0x04, 0x2f
        /*0092*/ 	.short	(.L_35 - .L_34)
	.align		4
.L_34:
        /*0094*/ 	.word	index@(_ZN17fastertransformer22applyRepetitionPenaltyIfLNS_21RepetitionPenaltyTypeE0EEEvPT_fPKiPiiiiiS5_ii)
        /*0098*/ 	.word	0x0000000d


	//----- nvinfo : EIATTR_FRAME_SIZE
	.align		4
.L_35:
        /*009c*/ 	.byte	0x04, 0x11
        /*009e*/ 	.short	(.L_37 - .L_36)
	.align		4
.L_36:
        /*00a0*/ 	.word	index@(_ZN17fastertransformer22applyRepetitionPenaltyIfLNS_21RepetitionPenaltyTypeE0EEEvPT_fPKiPiiiiiS5_ii)
        /*00a4*/ 	.word	0x00000000


	//----- nvinfo : EIATTR_REGCOUNT
	.align		4
.L_37:
        /*00a8*/ 	.byte	0x04, 0x2f
        /*00aa*/ 	.short	(.L_39 - .L_38)
	.align		4
.L_38:
        /*00ac*/ 	.word	index@(_ZN17fastertransformer22applyRepetitionPenaltyIfLNS_21RepetitionPenaltyTypeE1EEEvPT_fPKiPiiiiiS5_ii)
        /*00b0*/ 	.word	0x0000000d


	//----- nvinfo : EIATTR_FRAME_SIZE
	.align		4
.L_39:
        /*00b4*/ 	.byte	0x04, 0x11
        /*00b6*/ 	.short	(.L_41 - .L_40)
	.align		4
.L_40:
        /*00b8*/ 	.word	index@(_ZN17fastertransformer22applyRepetitionPenaltyIfLNS_21RepetitionPenaltyTypeE1EEEvPT_fPKiPiiiiiS5_ii)
        /*00bc*/ 	.word	0x00000000


	//----- nvinfo : EIATTR_REGCOUNT
	.align		4
.L_41:
        /*00c0*/ 	.byte	0x04, 0x2f
        /*00c2*/ 	.short	(.L_43 - .L_42)
	.align		4
.L_42:
        /*00c4*/ 	.word	index@(_ZN17fastertransformer22applyRepetitionPenaltyI6__halfLNS_21RepetitionPenaltyTypeE0EEEvPT_fPKiPiiiiiS6_ii)
        /*00c8*/ 	.word	0x0000000e


	//----- nvinfo : EIATTR_FRAME_SIZE
	.align		4
.L_43:
        /*00cc*/ 	.byte	0x04, 0x11
        /*00ce*/ 	.short	(.L_45 - .L_44)
	.align		4
.L_44:
        /*00d0*/ 	.word	index@(_ZN17fastertransformer22applyRepetitionPenaltyI6__halfLNS_21RepetitionPenaltyTypeE0EEEvPT_fPKiPiiiiiS6_ii)
        /*00d4*/ 	.word	0x00000000


	//----- nvinfo : EIATTR_REGCOUNT
	.align		4
.L_45:
        /*00d8*/ 	.byte	0x04, 0x2f
        /*00da*/ 	.short	(.L_47 - .L_46)
	.align		4
.L_46:
        /*00dc*/ 	.word	index@(_ZN17fastertransformer22applyRepetitionPenaltyI6__halfLNS_21RepetitionPenaltyTypeE1EEEvPT_fPKiPiiiiiS6_ii)
        /*00e0*/ 	.word	0x0000000e


	//----- nvinfo : EIATTR_FRAME_SIZE
	.align		4
.L_47:
        /*00e4*/ 	.byte	0x04, 0x11
        /*00e6*/ 	.short	(.L_49 - .L_48)
	.align		4
.L_48:
        /*00e8*/ 	.word	index@(_ZN17fastertransformer22applyRepetitionPenaltyI6__halfLNS_21RepetitionPenaltyTypeE1EEEvPT_fPKiPiiiiiS6_ii)
        /*00ec*/ 	.word	0x00000000


	//----- nvinfo : EIATTR_REGCOUNT
	.align		4
.L_49:
        /*00f0*/ 	.byte	0x04, 0x2f
        /*00f2*/ 	.short	(.L_51 - .L_50)
	.align		4
.L_50:
        /*00f4*/ 	.word	index@(_ZN17fastertransformer27batchApplyRepetitionPenaltyIfLNS_21RepetitionPenaltyTypeE0EEEvPT_PKfPKiiiS7_ii)
        /*00f8*/ 	.word	0x0000001c


	//----- nvinfo : EIATTR_FRAME_SIZE
	.align		4
.L_51:
        /*00fc*/ 	.byte	0x04, 0x11
        /*00fe*/ 	.short	(.L_53 - .L_52)
	.align		4
.L_52:
        /*0100*/ 	.word	index@(_ZN17fastertransformer27batchApplyRepetitionPenaltyIfLNS_21RepetitionPenaltyTypeE0EEEvPT_PKfPKiiiS7_ii)
        /*0104*/ 	.word	0x00000000


	//----- nvinfo : EIATTR_REGCOUNT
	.align		4
.L_53:
        /*0108*/ 	.byte	0x04, 0x2f
        /*010a*/ 	.short	(.L_55 - .L_54)
	.align		4
.L_54:
        /*010c*/ 	.word	index@(_ZN17fastertransformer27batchApplyRepetitionPenaltyIfLNS_21RepetitionPenaltyTypeE1EEEvPT_PKfPKiiiS7_ii)
        /*0110*/ 	.word	0x0000001c


	//----- nvinfo : EIATTR_FRAME_SIZE
	.align		4
.L_55:
        /*0114*/ 	.byte	0x04, 0x11
        /*0116*/ 	.short	(.L_57 - .L_56)
	.align		4
.L_56:
        /*0118*/ 	.word	index@(_ZN17fastertransformer27batchApplyRepetitionPenaltyIfLNS_21RepetitionPenaltyTypeE1EEEvPT_PKfPKiiiS7_ii)
        /*011c*/ 	.word	0x00000000


	//----- nvinfo : EIATTR_REGCOUNT
	.align		4
.L_57:
        /*0120*/ 	.byte	0x04, 0x2f
        /*0122*/ 	.short	(.L_59 - .L_58)
	.align		4
.L_58:
        /*0124*/ 	.word	index@(_ZN17fastertransformer27batchApplyRepetitionPenaltyI6__halfLNS_21RepetitionPenaltyTypeE0EEEvPT_PKfPKiiiS8_ii)
        /*0128*/ 	.word	0x0000001c


	//----- nvinfo : EIATTR_FRAME_SIZE
	.align		4
.L_59:
        /*012c*/ 	.byte	0x04, 0x11
        /*012e*/ 	.short	(.L_61 - .L_60)
	.align		4
.L_60:
        /*0130*/ 	.word	index@(_ZN17fastertransformer27batchApplyRepetitionPenaltyI6__halfLNS_21RepetitionPenaltyTypeE0EEEvPT_PKfPKiiiS8_ii)
        /*0134*/ 	.word	0x00000000


	//----- nvinfo : EIATTR_REGCOUNT
	.align		4
.L_61:
        /*0138*/ 	.byte	0x04, 0x2f
        /*013a*/ 	.short	(.L_63 - .L_62)
	.align		4
.L_62:
        /*013c*/ 	.word	index@(_ZN17fastertransformer27batchApplyRepetitionPenaltyI6__halfLNS_21RepetitionPenaltyTypeE1EEEvPT_PKfPKiiiS8_ii)
        /*0140*/ 	.word	0x0000001c


	//----- nvinfo : EIATTR_FRAME_SIZE
	.align		4
.L_63:
        /*0144*/ 	.byte	0x04, 0x11
        /*0146*/ 	.short	(.L_65 - .L_64)
	.align		4
.L_64:
        /*0148*/ 	.word	index@(_ZN17fastertransformer27batchApplyRepetitionPenaltyI6__halfLNS_21RepetitionPenaltyTypeE1EEEvPT_PKfPKiiiS8_ii)
        /*014c*/ 	.word	0x00000000


	//----- nvinfo : EIATTR_REGCOUNT
	.align		4
.L_65:
        /*0150*/ 	.byte	0x04, 0x2f
        /*0152*/ 	.short	(.L_67 - .L_66)
	.align		4
.L_66:
        /*0154*/ 	.word	index@(_ZN17fastertransformer26batchApplyMinLengthPenaltyIfEEvPT_PKiS4_S4_ii)
        /*0158*/ 	.word	0x0000000c


	//----- nvinfo : EIATTR_FRAME_SIZE
	.align		4
.L_67:
        /*015c*/ 	.byte	0x04, 0x11
        /*015e*/ 	.short	(.L_69 - .L_68)
	.align		4
.L_68:
        /*0160*/ 	.word	index@(_ZN17fastertransformer26batchApplyMinLengthPenaltyIfEEvPT_PKiS4_S4_ii)
        /*0164*/ 	.word	0x00000000


	//----- nvinfo : EIATTR_REGCOUNT
	.align		4
.L_69:
        /*0168*/ 	.byte	0x04, 0x2f
        /*016a*/ 	.short	(.L_71 - .L_70)
	.align		4
.L_70:
        /*016c*/ 	.word	index@(_ZN17fastertransformer26batchApplyMinLengthPenaltyI6__halfEEvPT_PKiS5_S5_ii)
        /*0170*/ 	.word	0x0000000a


	//----- nvinfo : EIATTR_FRAME_SIZE
	.align		4
.L_71:
        /*0174*/ 	.byte	0x04, 0x11
        /*0176*/ 	.short	(.L_73 - .L_72)
	.align		4
.L_72:
        /*0178*/ 	.word	index@(_ZN17fastertransformer26batchApplyMinLengthPenaltyI6__halfEEvPT_PKiS5_S5_ii)
        /*017c*/ 	.word	0x00000000


	//----- nvinfo : EIATTR_MIN_STACK_SIZE
	.align		4
.L_73:
        /*0180*/ 	.byte	0x04, 0x12
        /*0182*/ 	.short	(.L_75 - .L_74)
	.align		4
.L_74:
        /*0184*/ 	.word	index@(_ZN17fastertransformer26batchApplyMinLengthPenaltyI6__halfEEvPT_PKiS5_S5_ii)
        /*0188*/ 	.word	0x00000000


	//----- nvinfo : EIATTR_MIN_STACK_SIZE
	.align		4
.L_75:
        /*018c*/ 	.byte	0x04, 0x12
        /*018e*/ 	.short	(.L_77 - .L_76)
	.align		4
.L_76:
        /*0190*/ 	.word	index@(_ZN17fastertransformer26batchApplyMinLengthPenaltyIfEEvPT_PKiS4_S4_ii)
        /*0194*/ 	.word	0x00000000


	//----- nvinfo : EIATTR_MIN_STACK_SIZE
	.align		4
.L_77:
        /*0198*/ 	.byte	0x04, 0x12
        /*019a*/ 	.short	(.L_79 - .L_78)
	.align		4
.L_78:
        /*019c*/ 	.word	index@(_ZN17fastertransformer27batchApplyRepetitionPenaltyI6__halfLNS_21RepetitionPenaltyTypeE1EEEvPT_PKfPKiiiS8_ii)
        /*01a0*/ 	.word	0x00000000


	//----- nvinfo : EIATTR_MIN_STACK_SIZE
	.align		4
.L_79:
        /*01a4*/ 	.byte	0x04, 0x12
        /*01a6*/ 	.short	(.L_81 - .L_80)
	.align		4
.L_80:
        /*01a8*/ 	.word	index@(_ZN17fastertransformer27batchApplyRepetitionPenaltyI6__halfLNS_21RepetitionPenaltyTypeE0EEEvPT_PKfPKiiiS8_ii)
        /*01ac*/ 	.word	0x00000000


	//----- nvinfo : EIATTR_MIN_STACK_SIZE
	.align		4
.L_81:
        /*01b0*/ 	.byte	0x04, 0x12
        /*01b2*/ 	.short	(.L_83 - .L_82)
	.align		4
.L_82:
        /*01b4*/ 	.word	index@(_ZN17fastertransformer27batchApplyRepetitionPenaltyIfLNS_21RepetitionPenaltyTypeE1EEEvPT_PKfPKiiiS7_ii)
        /*01b8*/ 	.word	0x00000000


	//----- nvinfo : EIATTR_MIN_STACK_SIZE
	.align		4
.L_83:
        /*01bc*/ 	.byte	0x04, 0x12
        /*01be*/ 	.short	(.L_85 - .L_84)
	.align		4
.L_84:
        /*01c0*/ 	.word	index@(_ZN17fastertransformer27batchApplyRepetitionPenaltyIfLNS_21RepetitionPenaltyTypeE0EEEvPT_PKfPKiiiS7_ii)
        /*01c4*/ 	.word	0x00000000


	//----- nvinfo : EIATTR_MIN_STACK_SIZE
	.align		4
.L_85:
        /*01c8*/ 	.byte	0x04, 0x12
        /*01ca*/ 	.short	(.L_87 - .L_86)
	.align		4
.L_86:
        /*01cc*/ 	.word	index@(_ZN17fastertransformer22applyRepetitionPenaltyI6__halfLNS_21RepetitionPenaltyTypeE1EEEvPT_fPKiPiiiiiS6_ii)
        /*01d0*/ 	.word	0x00000000


	//----- nvinfo : EIATTR_MIN_STACK_SIZE
	.align		4
.L_87:
        /*01d4*/ 	.byte	0x04, 0x12
        /*01d6*/ 	.short	(.L_89 - .L_88)
	.align		4
.L_88:
        /*01d8*/ 	.word	index@(_ZN17fastertransformer22applyRepetitionPenaltyI6__halfLNS_21RepetitionPenaltyTypeE0EEEvPT_fPKiPiiiiiS6_ii)
        /*01dc*/ 	.word	0x00000000


	//----- nvinfo : EIATTR_MIN_STACK_SIZE
	.align		4
.L_89:
        /*01e0*/ 	.byte	0x04, 0x12
        /*01e2*/ 	.short	(.L_91 - .L_90)
	.align		4
.L_90:
        /*01e4*/ 	.word	index@(_ZN17fastertransformer22applyRepetitionPenaltyIfLNS_21RepetitionPenaltyTypeE1EEEvPT_fPKiPiiiiiS5_ii)
        /*01e8*/ 	.word	0x00000000


	//----- nvinfo : EIATTR_MIN_STACK_SIZE
	.align		4
.L_91:
        /*01ec*/ 	.byte	0x04, 0x12
        /*01ee*/ 	.short	(.L_93 - .L_92)
	.align		4
.L_92:
        /*01f0*/ 	.word	index@(_ZN17fastertransformer22applyRepetitionPenaltyIfLNS_21RepetitionPenaltyTypeE0EEEvPT_fPKiPiiiiiS5_ii)
        /*01f4*/ 	.word	0x00000000


	//----- nvinfo : EIATTR_MIN_STACK_SIZE
	.align		4
.L_93:
        /*01f8*/ 	.byte	0x04, 0x12
        /*01fa*/ 	.short	(.L_95 - .L_94)
	.align		4
.L_94:
        /*01fc*/ 	.word	index@(_ZN17fastertransformer28batchApplyTemperaturePenaltyI6__halfEEvPT_PKS2_PKfiii)
        /*0200*/ 	.word	0x00000000


	//----- nvinfo : EIATTR_MIN_STACK_SIZE
	.align		4
.L_95:
        /*0204*/ 	.byte	0x04, 0x12
        /*0206*/ 	.short	(.L_97 - .L_96)
	.align		4
.L_96:
        /*0208*/ 	.word	index@(_ZN17fastertransformer28batchApplyTemperaturePenaltyIfEEvPT_PKS1_PKfiii)
        /*020c*/ 	.word	0x00000000


	//----- nvinfo : EIATTR_MIN_STACK_SIZE
	.align		4
.L_97:
        /*0210*/ 	.byte	0x04, 0x12
        /*0212*/ 	.short	(.L_99 - .L_98)
	.align		4
.L_98:
        /*0214*/ 	.word	index@(_ZN17fastertransformer23applyTemperaturePenaltyI6__halfEEvPT_PKS2_fiii)
        /*0218*/ 	.word	0x00000000


	//----- nvinfo : EIATTR_MIN_STACK_SIZE
	.align		4
.L_99:
        /*021c*/ 	.byte	0x04, 0x12
        /*021e*/ 	.short	(.L_101 - .L_100)
	.align		4
.L_100:
        /*0220*/ 	.word	index@(_ZN17fastertransformer23applyTemperaturePenaltyIfEEvPT_PKS1_fiii)
        /*0224*/ 	.word	0x00000000


	//----- nvinfo : EIATTR_MIN_STACK_SIZE
	.align		4
.L_101:
        /*0228*/ 	.byte	0x04, 0x12
        /*022a*/ 	.short	(.L_103 - .L_102)
	.align		4
.L_102:
        /*022c*/ 	.word	index@(_ZN17fastertransformer31batchApplyTemperaturePenalty_h2EP7__half2PKS0_PKfiii)
        /*0230*/ 	.word	0x00000000


	//----- nvinfo : EIATTR_MIN_STACK_SIZE
	.align		4
.L_103:
        /*0234*/ 	.byte	0x04, 0x12
        /*0236*/ 	.short	(.L_105 - .L_104)
	.align		4
.L_104:
        /*0238*/ 	.word	index@(_ZN17fastertransformer23applyTemperaturePenaltyI7__half2EEvPT_PKS2_fiii)
        /*023c*/ 	.word	0x00000000
.L_105:


//--------------------- .nv.info._ZN17fastertransformer26batchApplyMinLengthPenaltyI6__halfEEvPT_PKiS5_S5_ii --------------------------
	.section	.nv.info._ZN17fastertransformer26batchApplyMinLengthPenaltyI6__halfEEvPT_PKiS5_S5_ii,"",@"SHT_CUDA_INFO"
	.sectionflags	@""
	.align	4


	//----- nvinfo : EIATTR_CUDA_API_VERSION
	.align		4
        /*0000*/ 	.byte	0x04, 0x37
        /*0002*/ 	.short	(.L_107 - .L_106)
.L_106:
        /*0004*/ 	.word	0x00000082


	//----- nvinfo : EIATTR_SW2861232_WAR
	.align		4
.L_107:
        /*0008*/ 	.byte	0x01, 0x35
	.zero		2


	//----- nvinfo : EIATTR_PARAM_CBANK
	.align		4
        /*000c*/ 	.byte	0x04, 0x0a
        /*000e*/ 	.short	(.L_109 - .L_108)
	.align		4
.L_108:
        /*0010*/ 	.word	index@(.nv.constant0._ZN17fastertransformer26batchApplyMinLengthPenaltyI6__halfEEvPT_PKiS5_S5_ii)
        /*0014*/ 	.short	0x0160
        /*0016*/ 	.short	0x0028


	//----- nvinfo : EIATTR_CBANK_PARAM_SIZE
	.align		4
.L_109:
        /*0018*/ 	.byte	0x03, 0x19
        /*001a*/ 	.short	0x0028


	//----- nvinfo : EIATTR_KPARAM_INFO
	.align		4
        /*001c*/ 	.byte	0x04, 0x17
        /*001e*/ 	.short	(.L_111 - .L_110)
.L_110:
        /*0020*/ 	.word	0x00000000
        /*0024*/ 	.short	0x0005
        /*0026*/ 	.short	0x0024
        /*0028*/ 	.byte	0x00, 0xf0, 0x11, 0x00


	//----- nvinfo : EIATTR_KPARAM_INFO
	.align		4
.L_111:
        /*002c*/ 	.byte	0x04, 0x17
        /*002e*/ 	.short	(.L_113 - .L_112)
.L_112:
        /*0030*/ 	.word	0x00000000
        /*0034*/ 	.short	0x0004
        /*0036*/ 	.short	0x0020
        /*0038*/ 	.byte	0x00, 0xf0, 0x11, 0x00


	//----- nvinfo : EIATTR_KPARAM_INFO
	.align		4
.L_113:
        /*003c*/ 	.byte	0x04, 0x17
        /*003e*/ 	.short	(.L_115 - .L_114)
.L_114:
        /*0040*/ 	.word	0x00000000
        /*0044*/ 	.short	0x0003
        /*0046*/ 	.short	0x0018
        /*0048*/ 	.byte	0x00, 0xf0, 0x21, 0x00


	//----- nvinfo : EIATTR_KPARAM_INFO
	.align		4
.L_115:
        /*004c*/ 	.byte	0x04, 0x17
        /*004e*/ 	.short	(.L_117 - .L_116)
.L_116:
        /*0050*/ 	.word	0x00000000
        /*0054*/ 	.short	0x0002
        /*0056*/ 	.short	0x0010
        /*0058*/ 	.byte	0x00, 0xf0, 0x21, 0x00


	//----- nvinfo : EIATTR_KPARAM_INFO
	.align		4
.L_117:
        /*005c*/ 	.byte	0x04, 0x17
        /*005e*/ 	.short	(.L_119 - .L_118)
.L_118:
        /*0060*/ 	.word	0x00000000
        /*0064*/ 	.short	0x0001
        /*0066*/ 	.short	0x0008
        /*0068*/ 	.byte	0x00, 0xf0, 0x21, 0x00


	//----- nvinfo : EIATTR_KPARAM_INFO
	.align		4
.L_119:
        /*006c*/ 	.byte	0x04, 0x17
        /*006e*/ 	.short	(.L_121 - .L_120)
.L_120:
        /*0070*/ 	.word	0x00000000
        /*0074*/ 	.short	0x0000
        /*0076*/ 	.short	0x0000
        /*0078*/ 	.byte	0x00, 0xf0, 0x21, 0x00


	//----- nvinfo : EIATTR_MAXREG_COUNT
	.align		4
.L_121:
        /*007c*/ 	.byte	0x03, 0x1b
        /*007e*/ 	.short	0x00ff


	//----- nvinfo : EIATTR_MERCURY_ISA_VERSION
	.align		4
        /*0080*/ 	.byte	0x03, 0x5f
        /*0082*/ 	.short	0x0000


	//----- nvinfo : EIATTR_EXIT_INSTR_OFFSETS
	.align		4
        /*0084*/ 	.byte	0x04, 0x1c
        /*0086*/ 	.short	(.L_123 - .L_122)


	//   ....[0]....
.L_122:
        /*0088*/ 	.word	0x000000d0


	//   ....[1]....
        /*008c*/ 	.word	0x00000180
.L_123:


//--------------------- .nv.info._ZN17fastertransformer26batchApplyMinLengthPenaltyIfEEvPT_PKiS4_S4_ii --------------------------
	.section	.nv.info._ZN17fastertransformer26batchApplyMinLengthPenaltyIfEEvPT_PKiS4_S4_ii,"",@"SHT_CUDA_INFO"
	.sectionflags	@""
	.align	4


	//----- nvinfo : EIATTR_CUDA_API_VERSION
	.align		4
        /*0000*/ 	.byte	0x04, 0x37
        /*0002*/ 	.short	(.L_125 - .L_124)
.L_124:
        /*0004*/ 	.word	0x00000082


	//----- nvinfo : EIATTR_SW2861232_WAR
	.align		4
.L_125:
        /*0008*/ 	.byte	0x01, 0x35
	.zero		2


	//----- nvinfo : EIATTR_PARAM_CBANK
	.align		4
        /*000c*/ 	.byte	0x04, 0x0a
        /*000e*/ 	.short	(.L_127 - .L_126)
	.align		4
.L_126:
        /*0010*/ 	.word	index@(.nv.constant0._ZN17fastertransformer26batchApplyMinLengthPenaltyIfEEvPT_PKiS4_S4_ii)
        /*0014*/ 	.short	0x0160
        /*0016*/ 	.short	0x0028


	//----- nvinfo : EIATTR_CBANK_PARAM_SIZE
	.align		4
.L_127:
        /*0018*/ 	.byte	0x03, 0x19
        /*001a*/ 	.short	0x0028


	//----- nvinfo : EIATTR_KPARAM_INFO
	.align		4
        /*001c*/ 	.byte	0x04, 0x17
        /*001e*/ 	.short	(.L_129 - .L_128)
.L_128:
        /*0020*/ 	.word	0x00000000
        /*0024*/ 	.short	0x0005
        /*0026*/ 	.short	0x0024
        /*0028*/ 	.byte	0x00, 0xf0, 0x11, 0x00


	//----- nvinfo : EIATTR_KPARAM_INFO
	.align		4
.L_129:
        /*002c*/ 	.byte	0x04, 0x17
        /*002e*/ 	.short	(.L_131 - .L_130)
.L_130:
        /*0030*/ 	.word	0x00000000
        /*0034*/ 	.short	0x0004
        /*0036*/ 	.short	0x0020
        /*0038*/ 	.byte	0x00, 0xf0, 0x11, 0x00


	//----- nvinfo : EIATTR_KPARAM_INFO
	.align		4
.L_131:
        /*003c*/ 	.byte	0x04, 0x17
        /*003e*/ 	.short	(.L_133 - .L_132)
.L_132:
        /*0040*/ 	.word	0x00000000
        /*0044*/ 	.short	0x0003
        /*0046*/ 	.short	0x0018
        /*0048*/ 	.byte	0x00, 0xf0, 0x21, 0x00


	//----- nvinfo : EIATTR_KPARAM_INFO
	.align		4
.L_133:
        /*004c*/ 	.byte	0x04, 0x17
        /*004e*/ 	.short	(.L_135 - .L_134)
.L_134:
        /*0050*/ 	.word	0x00000000
        /*0054*/ 	.short	0x0002
        /*0056*/ 	.short	0x0010
        /*0058*/ 	.byte	0x00, 0xf0, 0x21, 0x00


	//----- nvinfo : EIATTR_KPARAM_INFO
	.align		4
.L_135:
        /*005c*/ 	.byte	0x04, 0x17
        /*005e*/ 	.short	(.L_137 - .L_136)
.L_136:
        /*0060*/ 	.word	0x00000000
        /*0064*/ 	.short	0x0001
        /*0066*/ 	.short	0x0008
        /*0068*/ 	.byte	0x00, 0xf0, 0x21, 0x00


	//----- nvinfo : EIATTR_KPARAM_INFO
	.align		4
.L_137:
        /*006c*/ 	.byte	0x04, 0x17
        /*006e*/ 	.short	(.L_139 - .L_138)
.L_138:
        /*0070*/ 	.word	0x00000000
        /*0074*/ 	.short	0x0000
        /*0076*/ 	.short	0x0000
        /*0078*/ 	.byte	0x00, 0xf0, 0x21, 0x00


	//----- nvinfo : EIATTR_MAXREG_COUNT
	.align		4
.L_139:
        /*007c*/ 	.byte	0x03, 0x1b
        /*007e*/ 	.short	0x00ff


	//----- nvinfo : EIATTR_MERCURY_ISA_VERSION
	.align		4
        /*0080*/ 	.byte	0x03, 0x5f
        /*0082*/ 	.short	0x0000


	//----- nvinfo : EIATTR_EXIT_INSTR_OFFSETS
	.align		4
        /*0084*/ 	.byte	0x04, 0x1c
        /*0086*/ 	.short	(.L_141 - .L_140)


	//   ....[0]....
.L_140:
        /*0088*/ 	.word	0x000000d0


	//   ....[1]....
        /*008c*/ 	.word	0x00000160
.L_141:


//--------------------- .nv.info._ZN17fastertransformer27batchApplyRepetitionPenaltyI6__halfLNS_21RepetitionPenaltyTypeE1EEEvPT_PKfPKiiiS8_ii --------------------------
	.section	.nv.info._ZN17fastertransformer27batchApplyRepetitionPenaltyI6__halfLNS_21RepetitionPenaltyTypeE1EEEvPT_PKfPKiiiS8_ii,"",@"SHT_CUDA_INFO"
	.sectionflags	@""
	.align	4


	//----- nvinfo : EIATTR_CUDA_API_VERSION
	.align		4
        /*0000*/ 	.byte	0x04, 0x37
        /*0002*/ 	.short	(.L_143 - .L_142)
.L_142:
        /*0004*/ 	.word	0x00000082


	//----- nvinfo : EIATTR_SW2861232_WAR
	.align		4
.L_143:
        /*0008*/ 	.byte	0x01, 0x35
	.zero		2


	//----- nvinfo : EIATTR_PARAM_CBANK
	.align		4
        /*000c*/ 	.byte	0x04, 0x0a
        /*000e*/ 	.short	(.L_145 - .L_144)
	.align		4
.L_144:
        /*0010*/ 	.word	index@(.nv.constant0._ZN17fastertransformer27batchApplyRepetitionPenaltyI6__halfLNS_21RepetitionPenaltyTypeE1EEEvPT_PKfPKiiiS8_ii)
        /*0014*/ 	.short	0x0160
        /*0016*/ 	.short	0x0030


	//----- nvinfo : EIATTR_CBANK_PARAM_SIZE
	.align		4
.L_145:
        /*0018*/ 	.byte	0x03, 0x19
        /*001a*/ 	.short	0x0030


	//----- nvinfo : EIATTR_KPARAM_INFO
	.align		4
        /*001c*/ 	.byte	0x04, 0x17
        /*001e*/ 	.short	(.L_147 - .L_146)
.L_146:
        /*0020*/ 	.word	0x00000000
        /*0024*/ 	.short	0x0007
        /*0026*/ 	.short	0x002c
        /*0028*/ 	.byte	0x00, 0xf0, 0x11, 0x00


	//----- nvinfo : EIATTR_KPARAM_INFO
	.align		4
.L_147:
        /*002c*/ 	.byte	0x04, 0x17
        /*002e*/ 	.short	(.L_149 - .L_148)
.L_148:
        /*0030*/ 	.word	0x00000000
        /*0034*/ 	.short	0x0006
        /*0036*/ 	.short	0x0028
        /*0038*/ 	.byte	0x00, 0xf0, 0x11, 0x00


	//----- nvinfo : EIATTR_KPARAM_INFO
	.align		4
.L_149:
        /*003c*/ 	.byte	0x04, 0x17
        /*003e*/ 	.short	(.L_151 - .L_150)
.L_150:
        /*0040*/ 	.word	0x00000000
        /*0044*/ 	.short	0x0005
        /*0046*/ 	.short	0x0020
        /*0048*/ 	.byte	0x00, 0xf0, 0x21, 0x00


	//----- nvinfo : EIATTR_KPARAM_INFO
	.align		4
.L_151:
        /*004c*/ 	.byte	0x04, 0x17
        /*004e*/ 	.short	(.L_153 - .L_152)
.L_152:
        /*0050*/ 	.word	0x00000000
        /*0054*/ 	.short	0x0004
        /*0056*/ 	.short	0x001c
        /*0058*/ 	.byte	0x00, 0xf0, 0x11, 0x00


	//----- nvinfo : EIATTR_KPARAM_INFO
	.align		4
.L_153:
        /*005c*/ 	.byte	0x04, 0x17
        /*005e*/ 	.short	(.L_155 - .L_154)
.L_154:
        /*0060*/ 	.word	0x00000000
        /*0064*/ 	.short	0x0003
        /*0066*/ 	.short	0x0018
        /*0068*/ 	.byte	0x00, 0xf0, 0x11, 0x00


	//----- nvinfo : EIATTR_KPARAM_INFO
	.align		4
.L_155:
        /*006c*/ 	.byte	0x04, 0x17
        /*006e*/ 	.short	(.L_157 - .L_156)
.L_156:
        /*0070*/ 	.word	0x00000000
        /*0074*/ 	.short	0x0002
        /*0076*/ 	.short	0x0010
        /*0078*/ 	.byte	0x00, 0xf0, 0x21, 0x00


	//----- nvinfo : EIATTR_KPARAM_INFO
	.align		4
.L_157:
        /*007c*/ 	.byte	0x04, 0x17
        /*007e*/ 	.short	(.L_159 - .L_158)
.L_158:
        /*0080*/ 	.word	0x00000000
        /*0084*/ 	.short	0x0001
        /*0086*/ 	.short	0x0008
        /*0088*/ 	.byte	0x00, 0xf0, 0x21, 0x00


	//----- nvinfo : EIATTR_KPARAM_INFO
	.align		4
.L_159:
        /*008c*/ 	.byte	0x04, 0x17
        /*008e*/ 	.short	(.L_161 - .L_160)
.L_160:
        /*0090*/ 	.word	0x00000000
        /*0094*/ 	.short	0x0000
        /*0096*/ 	.short	0x0000
        /*0098*/ 	.byte	0x00, 0xf0, 0x21, 0x00


	//----- nvinfo : EIATTR_MAXREG_COUNT
	.align		4
.L_161:
        /*009c*/ 	.byte	0x03, 0x1b
        /*009e*/ 	.short	0x00ff


	//----- nvinfo : EIATTR_NUM_BARRIERS
	.align		4
        /*00a0*/ 	.byte	0x02, 0x4c
        /*00a2*/ 	.byte	0x01
	.zero		1


	//----- nvinfo : EIATTR_EXTERNS
	.align		4
        /*00a4*/ 	.byte	0x04, 0x0f
        /*00a6*/ 	.short	(.L_163 - .L_162)


	//   ....[0]....
	.align		4
.L_162:
        /*00a8*/ 	.word	index@(__assertfail)


	//----- nvinfo : EIATTR_MERCURY_ISA_VERSION
	.align		4
.L_163:
        /*00ac*/ 	.byte	0x03, 0x5f
        /*00ae*/ 	.short	0x0000


	//----- nvinfo : EIATTR_SYSCALL_OFFSETS
	.align		4
        /*00b0*/ 	.byte	0x04, 0x46
        /*00b2*/ 	.short	(.L_165 - .L_164)


	//   ....[0]....
.L_164:
        /*00b4*/ 	.word	0x00000310


	//----- nvinfo : EIATTR_EXIT_INSTR_OFFSETS
	.align		4
.L_165:
        /*00b8*/ 	.byte	0x04, 0x1c
        /*00ba*/ 	.short	(.L_167 - .L_166)


	//   ....[0]....
.L_166:
        /*00bc*/ 	.word	0x000004a0


	//   ....[1]....
        /*00c0*/ 	.word	0x000005c0


	//----- nvinfo : EIATTR_CRS_STACK_SIZE
	.align		4
.L_167:
        /*00c4*/ 	.byte	0x04, 0x1e
        /*00c6*/ 	.short	(.L_169 - .L_168)
.L_168:
        /*00c8*/ 	.word	0x00000000
.L_169:


//--------------------- .nv.info._ZN17fastertransformer27batchApplyRepetitionPenaltyI6__halfLNS_21RepetitionPenaltyTypeE0EEEvPT_PKfPKiiiS8_ii --------------------------
	.section	.nv.info._ZN17fastertransformer27batchApplyRepetitionPenaltyI6__halfLNS_21RepetitionPenaltyTypeE0EEEvPT_PKfPKiiiS8_ii,"",@"SHT_CUDA_INFO"
	.sectionflags	@""
	.align	4


	//----- nvinfo : EIATTR_CUDA_API_VERSION
	.align		4
        /*0000*/ 	.byte	0x04, 0x37
        /*0002*/ 	.short	(.L_171 - .L_170)
.L_170:
        /*0004*/ 	.word	0x00000082


	//----- nvinfo : EIATTR_SW2861232_WAR
	.align		4
.L_171:
        /*0008*/ 	.byte	0x01, 0x35
	.zero		2


	//----- nvinfo : EIATTR_PARAM_CBANK
	.align		4
        /*000c*/ 	.byte	0x04, 0x0a
        /*000e*/ 	.short	(.L_173 - .L_172)
	.align		4
.L_172:
        /*0010*/ 	.word	index@(.nv.constant0._ZN17fastertransformer27batchApplyRepetitionPenaltyI6__halfLNS_21RepetitionPenaltyTypeE0EEEvPT_PKfPKiiiS8_ii)
        /*0014*/ 	.short	0x0160
        /*0016*/ 	.short	0x0030


	//----- nvinfo : EIATTR_CBANK_PARAM_SIZE
	.align		4
.L_173:
        /*0018*/ 	.byte	0x03, 0x19
        /*001a*/ 	.short	0x0030


	//----- nvinfo : EIATTR_KPARAM_INFO
	.align		4
        /*001c*/ 	.byte	0x04, 0x17
        /*001e*/ 	.short	(.L_175 - .L_174)
.L_174:
        /*0020*/ 	.word	0x00000000
        /*0024*/ 	.short	0x0007
        /*0026*/ 	.short	0x002c
        /*0028*/ 	.byte	0x00, 0xf0, 0x11, 0x00


	//----- nvinfo : EIATTR_KPARAM_INFO
	.align		4
.L_175:
        /*002c*/ 	.byte	0x04, 0x17
        /*002e*/ 	.short	(.L_177 - .L_176)
.L_176:
        /*0030*/ 	.word	0x00000000
        /*0034*/ 	.short	0x0006
        /*0036*/ 	.short	0x0028
        /*0038*/ 	.byte	0x00, 0xf0, 0x11, 0x00


	//----- nvinfo : EIATTR_KPARAM_INFO
	.align		4
.L_177:
        /*003c*/ 	.byte	0x04, 0x17
        /*003e*/ 	.short	(.L_179 - .L_178)
.L_178:
        /*0040*/ 	.word	0x00000000
        /*0044*/ 	.short	0x0005
        /*0046*/ 	.short	0x0020
        /*0048*/ 	.byte	0x00, 0xf0, 0x21, 0x00


	//----- nvinfo : EIATTR_KPARAM_INFO
	.align		4
.L_179:
        /*004c*/ 	.byte	0x04, 0x17
        /*004e*/ 	.short	(.L_181 - .L_180)
.L_180:
        /*0050*/ 	.word	0x00000000
        /*0054*/ 	.short	0x0004
        /*0056*/ 	.short	0x001c
        /*0058*/ 	.byte	0x00, 0xf0, 0x11, 0x00


	//----- nvinfo : EIATTR_KPARAM_INFO
	.align		4
.L_181:
        /*005c*/ 	.byte	0x04, 0x17
        /*005e*/ 	.short	(.L_183 - .L_182)
.L_182:
        /*0060*/ 	.word	0x00000000
        /*0064*/ 	.short	0x0003
        /*0066*/ 	.short	0x0018
        /*0068*/ 	.byte	0x00, 0xf0, 0x11, 0x00


	//----- nvinfo : EIATTR_KPARAM_INFO
	.align		4
.L_183:
        /*006c*/ 	.byte	0x04, 0x17
        /*006e*/ 	.short	(.L_185 - .L_184)
.L_184:
        /*0070*/ 	.word	0x00000000
        /*0074*/ 	.short	0x0002
        /*0076*/ 	.short	0x0010
        /*0078*/ 	.byte	0x00, 0xf0, 0x21, 0x00


	//----- nvinfo : EIATTR_KPARAM_INFO
	.align		4
.L_185:
        /*007c*/ 	.byte	0x04, 0x17
        /*007e*/ 	.short	(.L_187 - .L_186)
.L_186:
        /*0080*/ 	.word	0x00000000
        /*0084*/ 	.short	0x0001
        /*0086*/ 	.short	0x0008
        /*0088*/ 	.byte	0x00, 0xf0, 0x21, 0x00


	//----- nvinfo : EIATTR_KPARAM_INFO
	.align		4
.L_187:
        /*008c*/ 	.byte	0x04, 0x17
        /*008e*/ 	.short	(.L_189 - .L_188)
.L_188:
        /*0090*/ 	.word	0x00000000
        /*0094*/ 	.short	0x0000
        /*0096*/ 	.short	0x0000
        /*0098*/ 	.byte	0x00, 0xf0, 0x21, 0x00


	//----- nvinfo : EIATTR_MAXREG_COUNT
	.align		4
.L_189:
        /*009c*/ 	.byte	0x03, 0x1b
        /*009e*/ 	.short	0x00ff


	//----- nvinfo : EIATTR_NUM_BARRIERS
	.align		4
        /*00a0*/ 	.byte	0x02, 0x4c
        /*00a2*/ 	.byte	0x01
	.zero		1


	//----- nvinfo : EIATTR_EXTERNS
	.align		4
        /*00a4*/ 	.byte	0x04, 0x0f
        /*00a6*/ 	.short	(.L_191 - .L_190)


	//   ....[0]....
	.align		4
.L_190:
        /*00a8*/ 	.word	index@(__assertfail)


	//----- nvinfo : EIATTR_MERCURY_ISA_VERSION
	.align		4
.L_191:
        /*00ac*/ 	.byte	0x03, 0x5f
        /*00ae*/ 	.short	0x0000


	//----- nvinfo : EIATTR_SYSCALL_OFFSETS
	.align		4
        /*00b0*/ 	.byte	0x04, 0x46
        /*00b2*/ 	.short	(.L_193 - .L_192)


	//   ....[0]....
.L_192:
        /*00b4*/ 	.word	0x00000310


	//----- nvinfo : EIATTR_EXIT_INSTR_OFFSETS
	.align		4
.L_193:
        /*00b8*/ 	.byte	0x04, 0x1c
        /*00ba*/ 	.short	(.L_195 - .L_194)


	//   ....[0]....
.L_194:
        /*00bc*/ 	.word	0x00000470


	//   ....[1]....
        /*00c0*/ 	.word	0x00000590


	//----- nvinfo : EIATTR_CRS_STACK_SIZE
	.align		4
.L_195:
        /*00c4*/ 	.byte	0x04, 0x1e
        /*00c6*/ 	.short	(.L_197 - .L_196)
.L_196:
        /*00c8*/ 	.word	0x00000000
.L_197:


//--------------------- .nv.info._ZN17fastertransformer27batchApplyRepetitionPenaltyIfLNS_21RepetitionPenaltyTypeE1EEEvPT_PKfPKiiiS7_ii --------------------------
	.section	.nv.info._ZN17fastertransformer27batchApplyRepetitionPenaltyIfLNS_21RepetitionPenaltyTypeE1EEEvPT_PKfPKiiiS7_ii,"",@"SHT_CUDA_INFO"
	.sectionflags	@""
	.align	4


	//----- nvinfo : EIATTR_CUDA_API_VERSION
	.align		4
        /*0000*/ 	.byte	0x04, 0x37
        /*0002*/ 	.short	(.L_199 - .L_198)
.L_198:
        /*0004*/ 	.word	0x00000082


	//----- nvinfo : EIATTR_SW2861232_WAR
	.align		4
.L_199:
        /*0008*/ 	.byte	0x01, 0x35
	.zero		2


	//----- nvinfo : EIATTR_PARAM_CBANK
	.align		4
        /*000c*/ 	.byte	0x04, 0x0a
        /*000e*/ 	.short	(.L_201 - .L_200)
	.align		4
.L_200:
        /*0010*/ 	.word	index@(.nv.constant0._ZN17fastertransformer27batchApplyRepetitionPenaltyIfLNS_21RepetitionPenaltyTypeE1EEEvPT_PKfPKiiiS7_ii)
        /*0014*/ 	.short	0x0160
        /*0016*/ 	.short	0x0030


	//----- nvinfo : EIATTR_CBANK_PARAM_SIZE
	.align		4
.L_201:
        /*0018*/ 	.byte	0x03, 0x19
        /*001a*/ 	.short	0x0030


	//----- nvinfo : EIATTR_KPARAM_INFO
	.align		4
        /*001c*/ 	.byte	0x04, 0x17
        /*001e*/ 	.short	(.L_203 - .L_202)
.L_202:
        /*0020*/ 	.word	0x00000000
        /*0024*/ 	.short	0x0007
        /*0026*/ 	.short	0x002c
        /*0028*/ 	.byte	0x00, 0xf0, 0x11, 0x00


	//----- nvinfo : EIATTR_KPARAM_INFO
	.align		4
.L_203:
        /*002c*/ 	.byte	0x04, 0x17
        /*002e*/ 	.short	(.L_205 - .L_204)
.L_204:
        /*0030*/ 	.word	0x00000000
        /*0034*/ 	.short	0x0006
        /*0036*/ 	.short	0x0028
        /*0038*/ 	.byte	0x00, 0xf0, 0x11, 0x00


	//----- nvinfo : EIATTR_KPARAM_INFO
	.align		4
.L_205:
        /*003c*/ 	.byte	0x04, 0x17
        /*003e*/ 	.short	(.L_207 - .L_206)
.L_206:
        /*0040*/ 	.word	0x00000000
        /*0044*/ 	.short	0x0005
        /*0046*/ 	.short	0x0020
        /*0048*/ 	.byte	0x00, 0xf0, 0x21, 0x00


	//----- nvinfo : EIATTR_KPARAM_INFO
	.align		4
.L_207:
        /*004c*/ 	.byte	0x04, 0x17
        /*004e*/ 	.short	(.L_209 - .L_208)
.L_208:
        /*0050*/ 	.word	0x00000000
        /*0054*/ 	.short	0x0004
        /*0056*/ 	.short	0x001c
        /*0058*/ 	.byte	0x00, 0xf0, 0x11, 0x00


	//----- nvinfo : EIATTR_KPARAM_INFO
	.align		4
.L_209:
        /*005c*/ 	.byte	0x04, 0x17
        /*005e*/ 	.short	(.L_211 - .L_210)
.L_210:
        /*0060*/ 	.word	0x00000000
        /*0064*/ 	.short	0x0003
        /*0066*/ 	.short	0x0018
        /*0068*/ 	.byte	0x00, 0xf0, 0x11, 0x00


	//----- nvinfo : EIATTR_KPARAM_INFO
	.align		4
.L_211:
        /*006c*/ 	.byte	0x04, 0x17
        /*006e*/ 	.short	(.L_213 - .L_212)
.L_212:
        /*0070*/ 	.word	0x00000000
        /*0074*/ 	.short	0x0002
        /*0076*/ 	.short	0x0010
        /*0078*/ 	.byte	0x00, 0xf0, 0x21, 0x00


	//----- nvinfo : EIATTR_KPARAM_INFO
	.align		4
.L_213:
        /*007c*/ 	.byte	0x04, 0x17
        /*007e*/ 	.short	(.L_215 - .L_214)
.L_214:
        /*0080*/ 	.word	0x00000000
        /*0084*/ 	.short	0x0001
        /*0086*/ 	.short	0x0008
        /*0088*/ 	.byte	0x00, 0xf0, 0x21, 0x00


	//----- nvinfo : EIATTR_KPARAM_INFO
	.align		4
.L_215:
        /*008c*/ 	.byte	0x04, 0x17
        /*008e*/ 	.short	(.L_217 - .L_216)
.L_216:
        /*0090*/ 	.word	0x00000000
        /*0094*/ 	.short	0x0000
        /*0096*/ 	.short	0x0000
        /*0098*/ 	.byte	0x00, 0xf0, 0x21, 0x00


	//----- nvinfo : EIATTR_MAXREG_COUNT
	.align		4
.L_217:
        /*009c*/ 	.byte	0x03, 0x1b
        /*009e*/ 	.short	0x00ff


	//----- nvinfo : EIATTR_NUM_BARRIERS
	.align		4
        /*00a0*/ 	.byte	0x02, 0x4c
        /*00a2*/ 	.byte	0x01
	.zero		1


	//----- nvinfo : EIATTR_EXTERNS
	.align		4
        /*00a4*/ 	.byte	0x04, 0x0f
        /*00a6*/ 	.short	(.L_219 - .L_218)


	//   ....[0]....
	.align		4
.L_218:
        /*00a8*/ 	.word	index@(__assertfail)


	//----- nvinfo : EIATTR_MERCURY_ISA_VERSION
	.align		4
.L_219:
        /*00ac*/ 	.byte	0x03, 0x5f
        /*00ae*/ 	.short	0x0000


	//----- nvinfo : EIATTR_SYSCALL_OFFSETS
	.align		4
        /*00b0*/ 	.byte	0x04, 0x46
        /*00b2*/ 	.short	(.L_221 - .L_220)


	//   ....[0]....
.L_220:
        /*00b4*/ 	.word	0x00000310


	//----- nvinfo : EIATTR_EXIT_INSTR_OFFSETS
	.align		4
.L_221:
        /*00b8*/ 	.byte	0x04, 0x1c
        /*00ba*/ 	.short	(.L_223 - .L_222)


	//   ....[0]....
.L_222:
        /*00bc*/ 	.word	0x00000490


	//   ....[1]....
        /*00c0*/ 	.word	0x000005c0


	//----- nvinfo : EIATTR_CRS_STACK_SIZE
	.align		4
.L_223:
        /*00c4*/ 	.byte	0x04, 0x1e
        /*00c6*/ 	.short	(.L_225 - .L_224)
.L_224:
        /*00c8*/ 	.word	0x00000000
.L_225:


//--------------------- .nv.info._ZN17fastertransformer27batchApplyRepetitionPenaltyIfLNS_21RepetitionPenaltyTypeE0EEEvPT_PKfPKiiiS7_ii --------------------------
	.section	.nv.info._ZN17fastertransformer27batchApplyRepetitionPenaltyIfLNS_21RepetitionPenaltyTypeE0EEEvPT_PKfPKiiiS7_ii,"",@"SHT_CUDA_INFO"
	.sectionflags	@""
	.align	4


	//----- nvinfo : EIATTR_CUDA_API_VERSION
	.align		4
        /*0000*/ 	.byte	0x04, 0x37
        /*0002*/ 	.short	(.L_227 - .L_226)
.L_226:
        /*0004*/ 	.word	0x00000082


	//----- nvinfo : EIATTR_SW2861232_WAR
	.align		4
.L_227:
        /*0008*/ 	.byte	0x01, 0x35
	.zero		2


	//----- nvinfo : EIATTR_PARAM_CBANK
	.align		4
        /*000c*/ 	.byte	0x04, 0x0a
        /*000e*/ 	.short	(.L_229 - .L_228)
	.align		4
.L_228:
        /*0010*/ 	.word	index@(.nv.constant0._ZN17fastertransformer27batchApplyRepetitionPenaltyIfLNS_21RepetitionPenaltyTypeE0EEEvPT_PKfPKiiiS7_ii)
        /*0014*/ 	.short	0x0160
        /*0016*/ 	.short	0x0030


	//----- nvinfo : EIATTR_CBANK_PARAM_SIZE
	.align		4
.L_229:
        /*0018*/ 	.byte	0x03, 0x19
        /*001a*/ 	.short	0x0030


	//----- nvinfo : EIATTR_KPARAM_INFO
	.align		4
        /*001c*/ 	.byte	0x04, 0x17
        /*001e*/ 	.short	(.L_231 - .L_230)
.L_230:
        /*0020*/ 	.word	0x00000000
        /*0024*/ 	.short	0x0007
        /*0026*/ 	.short	0x002c
        /*0028*/ 	.byte	0x00, 0xf0, 0x11, 0x00


	//----- nvinfo : EIATTR_KPARAM_INFO
	.align		4
.L_231:
        /*002c*/ 	.byte	0x04, 0x17
        /*002e*/ 	.short	(.L_233 - .L_232)
.L_232:
        /*0030*/ 	.word	0x00000000
        /*0034*/ 	.short	0x0006
        /*0036*/ 	.short	0x0028
        /*0038*/ 	.byte	0x00, 0xf0, 0x11, 0x00


	//----- nvinfo : EIATTR_KPARAM_INFO
	.align		4
.L_233:
        /*003c*/ 	.byte	0x04, 0x17
        /*003e*/ 	.short	(.L_235 - .L_234)
.L_234:
        /*0040*/ 	.word	0x00000000
        /*0044*/ 	.short	0x0005
        /*0046*/ 	.short	0x0020
        /*0048*/ 	.byte	0x00, 0xf0, 0x21, 0x00


	//----- nvinfo : EIATTR_KPARAM_INFO
	.align		4
.L_235:
        /*004c*/ 	.byte	0x04, 0x17
        /*004e*/ 	.short	(.L_237 - .L_236)
.L_236:
        /*0050*/ 	.word	0x00000000
        /*0054*/ 	.short	0x0004
        /*0056*/ 	.short	0x001c
        /*0058*/ 	.byte	0x00, 0xf0, 0x11, 0x00


	//----- nvinfo : EIATTR_KPARAM_INFO
	.align		4
.L_237:
        /*005c*/ 	.byte	0x04, 0x17
        /*005e*/ 	.short	(.L_239 - .L_238)
.L_238:
        /*0060*/ 	.word	0x00000000
        /*0064*/ 	.short	0x0003
        /*0066*/ 	.short	0x0018
        /*0068*/ 	.byte	0x00, 0xf0, 0x11, 0x00


	//----- nvinfo : EIATTR_KPARAM_INFO
	.align		4
.L_239:
        /*006c*/ 	.byte	0x04, 0x17
        /*006e*/ 	.short	(.L_241 - .L_240)
.L_240:
        /*0070*/ 	.word	0x00000000
        /*0074*/ 	.short	0x0002
        /*0076*/ 	.short	0x0010
        /*0078*/ 	.byte	0x00, 0xf0, 0x21, 0x00


	//----- nvinfo : EIATTR_KPARAM_INFO
	.align		4
.L_241:
        /*007c*/ 	.byte	0x04, 0x17
        /*007e*/ 	.short	(.L_243 - .L_242)
.L_242:
        /*0080*/ 	.word	0x00000000
        /*0084*/ 	.short	0x0001
        /*0086*/ 	.short	0x0008
        /*0088*/ 	.byte	0x00, 0xf0, 0x21, 0x00


	//----- nvinfo : EIATTR_KPARAM_INFO
	.align		4
.L_243:
        /*008c*/ 	.byte	0x04, 0x17
        /*008e*/ 	.short	(.L_245 - .L_244)
.L_244:
        /*0090*/ 	.word	0x00000000
        /*0094*/ 	.short	0x0000
        /*0096*/ 	.short	0x0000
        /*0098*/ 	.byte	0x00, 0xf0, 0x21, 0x00


	//----- nvinfo : EIATTR_MAXREG_COUNT
	.align		4
.L_245:
        /*009c*/ 	.byte	0x03, 0x1b
        /*009e*/ 	.short	0x00ff


	//----- nvinfo : EIATTR_NUM_BARRIERS
	.align		4
        /*00a0*/ 	.byte	0x02, 0x4c
        /*00a2*/ 	.byte	0x01
	.zero		1


	//----- nvinfo : EIATTR_EXTERNS
	.align		4
        /*00a4*/ 	.byte	0x04, 0x0f
        /*00a6*/ 	.short	(.L_247 - .L_246)


	//   ....[0]....
	.align		4
.L_246:
        /*00a8*/ 	.word	index@(__assertfail)


	//----- nvinfo : EIATTR_MERCURY_ISA_VERSION
	.align		4
.L_247:
        /*00ac*/ 	.byte	0x03, 0x5f
        /*00ae*/ 	.short	0x0000


	//----- nvinfo : EIATTR_SYSCALL_OFFSETS
	.align		4
        /*00b0*/ 	.byte	0x04, 0x46
        /*00b2*/ 	.short	(.L_249 - .L_248)


	//   ....[0]....
.L_248:
        /*00b4*/ 	.word	0x00000310


	//----- nvinfo : EIATTR_EXIT_INSTR_OFFSETS
	.align		4
.L_249:
        /*00b8*/ 	.byte	0x04, 0x1c
        /*00ba*/ 	.short	(.L_251 - .L_250)


	//   ....[0]....
.L_250:
        /*00bc*/ 	.word	0x00000460


	//   ....[1]....
        /*00c0*/ 	.word	0x00000590


	//----- nvinfo : EIATTR_CRS_STACK_SIZE
	.align		4
.L_251:
        /*00c4*/ 	.byte	0x04, 0x1e
        /*00c6*/ 	.short	(.L_253 - .L_252)
.L_252:
        /*00c8*/ 	.word	0x00000000
.L_253:


//--------------------- .nv.info._ZN17fastertransformer22applyRepetitionPenaltyI6__halfLNS_21RepetitionPenaltyTypeE1EEEvPT_fPKiPiiiiiS6_ii --------------------------
	.section	.nv.info._ZN17fastertransformer22applyRepetitionPenaltyI6__halfLNS_21RepetitionPenaltyTypeE1EEEvPT_fPKiPiiiiiS6_ii,"",@"SHT_CUDA_INFO"
	.sectionflags	@""
	.align	4


	//----- nvinfo : EIATTR_CUDA_API_VERSION
	.align		4
        /*0000*/ 	.byte	0x04, 0x37
        /*0002*/ 	.short	(.L_255 - .L_254)
.L_254:
        /*0004*/ 	.word	0x00000082


	//----- nvinfo : EIATTR_SW2861232_WAR
	.align		4
.L_255:
        /*0008*/ 	.byte	0x01, 0x35
	.zero		2


	//----- nvinfo : EIATTR_PARAM_CBANK
	.align		4
        /*000c*/ 	.byte	0x04, 0x0a
        /*000e*/ 	.short	(.L_257 - .L_256)
	.align		4
.L_256:
        /*0010*/ 	.word	index@(.nv.constant0._ZN17fastertransformer22applyRepetitionPenaltyI6__halfLNS_21RepetitionPenaltyTypeE1EEEvPT_fPKiPiiiiiS6_ii)
        /*0014*/ 	.short	0x0160
        /*0016*/ 	.short	0x0040


	//----- nvinfo : EIATTR_CBANK_PARAM_SIZE
	.align		4
.L_257:
        /*0018*/ 	.byte	0x03, 0x19
        /*001a*/ 	.short	0x0040


	//----- nvinfo : EIATTR_KPARAM_INFO
	.align		4
        /*001c*/ 	.byte	0x04, 0x17
        /*001e*/ 	.short	(.L_259 - .L_258)
.L_258:
        /*0020*/ 	.word	0x00000000
        /*0024*/ 	.short	0x000a
        /*0026*/ 	.short	0x003c
        /*0028*/ 	.byte	0x00, 0xf0, 0x11, 0x00


	//----- nvinfo : EIATTR_KPARAM_INFO
	.align		4
.L_259:
        /*002c*/ 	.byte	0x04, 0x17
        /*002e*/ 	.short	(.L_261 - .L_260)
.L_260:
        /*0030*/ 	.word	0x00000000
        /*0034*/ 	.short	0x0009
        /*0036*/ 	.short	0x0038
        /*0038*/ 	.byte	0x00, 0xf0, 0x11, 0x00


	//----- nvinfo : EIATTR_KPARAM_INFO
	.align		4
.L_261:
        /*003c*/ 	.byte	0x04, 0x17
        /*003e*/ 	.short	(.L_263 - .L_262)
.L_262:
        /*0040*/ 	.word	0x00000000
        /*0044*/ 	.short	0x0008
        /*0046*/ 	.short	0x0030
        /*0048*/ 	.byte	0x00, 0xf0, 0x21, 0x00


	//----- nvinfo : EIATTR_KPARAM_INFO
	.align		4
.L_263:
        /*004c*/ 	.byte	0x04, 0x17
        /*004e*/ 	.short	(.L_265 - .L_264)
.L_264:
        /*0050*/ 	.word	0x00000000
        /*0054*/ 	.short	0x0007
        /*0056*/ 	.short	0x002c
        /*0058*/ 	.byte	0x00, 0xf0, 0x11, 0x00


	//----- nvinfo : EIATTR_KPARAM_INFO
	.align		4
.L_265:
        /*005c*/ 	.byte	0x04, 0x17
        /*005e*/ 	.short	(.L_267 - .L_266)
.L_266:
        /*0060*/ 	.word	0x00000000
        /*0064*/ 	.short	0x0006
        /*0066*/ 	.short	0x0028
        /*0068*/ 	.byte	0x00, 0xf0, 0x11, 0x00


	//----- nvinfo : EIATTR_KPARAM_INFO
	.align		4
.L_267:
        /*006c*/ 	.byte	0x04, 0x17
        /*006e*/ 	.short	(.L_269 - .L_268)
.L_268:
        /*0070*/ 	.word	0x00000000
        /*0074*/ 	.short	0x0005
        /*0076*/ 	.short	0x0024
        /*0078*/ 	.byte	0x00, 0xf0, 0x11, 0x00


	//----- nvinfo : EIATTR_KPARAM_INFO
	.align		4
.L_269:
        /*007c*/ 	.byte	0x04, 0x17
        /*007e*/ 	.short	(.L_271 - .L_270)
.L_270:
        /*0080*/ 	.word	0x00000000
        /*0084*/ 	.short	0x0004
        /*0086*/ 	.short	0x0020
        /*0088*/ 	.byte	0x00, 0xf0, 0x11, 0x00


	//----- nvinfo : EIATTR_KPARAM_INFO
	.align		4
.L_271:
        /*008c*/ 	.byte	0x04, 0x17
        /*008e*/ 	.short	(.L_273 - .L_272)
.L_272:
        /*0090*/ 	.word	0x00000000
        /*0094*/ 	.short	0x0003
        /*0096*/ 	.short	0x0018
        /*0098*/ 	.byte	0x00, 0xf0, 0x21, 0x00


	//----- nvinfo : EIATTR_KPARAM_INFO
	.align		4
.L_273:
        /*009c*/ 	.byte	0x04, 0x17
        /*009e*/ 	.short	(.L_275 - .L_274)
.L_274:
        /*00a0*/ 	.word	0x00000000
        /*00a4*/ 	.short	0x0002
        /*00a6*/ 	.short	0x0010
        /*00a8*/ 	.byte	0x00, 0xf0, 0x21, 0x00


	//----- nvinfo : EIATTR_KPARAM_INFO
	.align		4
.L_275:
        /*00ac*/ 	.byte	0x04, 0x17
        /*00ae*/ 	.short	(.L_277 - .L_276)
.L_276:
        /*00b0*/ 	.word	0x00000000
        /*00b4*/ 	.short	0x0001
        /*00b6*/ 	.short	0x0008
        /*00b8*/ 	.byte	0x00, 0xf0, 0x11, 0x00


	//----- nvinfo : EIATTR_KPARAM_INFO
	.align		4
.L_277:
        /*00bc*/ 	.byte	0x04, 0x17
        /*00be*/ 	.short	(.L_279 - .L_278)
.L_278:
        /*00c0*/ 	.word	0x00000000
        /*00c4*/ 	.short	0x0000
        /*00c6*/ 	.short	0x0000
        /*00c8*/ 	.byte	0x00, 0xf0, 0x21, 0x00


	//----- nvinfo : EIATTR_MAXREG_COUNT
	.align		4
.L_279:
        /*00cc*/ 	.byte	0x03, 0x1b
        /*00ce*/ 	.short	0x00ff


	//----- nvinfo : EIATTR_NUM_BARRIERS
	.align		4
        /*00d0*/ 	.byte	0x02, 0x4c
        /*00d2*/ 	.byte	0x01
	.zero		1


	//----- nvinfo : EIATTR_MERCURY_ISA_VERSION
	.align		4
        /*00d4*/ 	.byte	0x03, 0x5f
        /*00d6*/ 	.short	0x0000


	//----- nvinfo : EIATTR_EXIT_INSTR_OFFSETS
	.align		4
        /*00d8*/ 	.byte	0x04, 0x1c
        /*00da*/ 	.short	(.L_281 - .L_280)


	//   ....[0]....
.L_280:
        /*00dc*/ 	.word	0x00000300


	//   ....[1]....
        /*00e0*/ 	.word	0x00000430


	//----- nvinfo : EIATTR_CRS_STACK_SIZE
	.align		4
.L_281:
        /*00e4*/ 	.byte	0x04, 0x1e
        /*00e6*/ 	.short	(.L_283 - .L_282)
.L_282:
        /*00e8*/ 	.word	0x00000000
.L_283:


//--------------------- .nv.info._ZN17fastertransformer22applyRepetitionPenaltyI6__halfLNS_21RepetitionPenaltyTypeE0EEEvPT_fPKiPiiiiiS6_ii --------------------------
	.section	.nv.info._ZN17fastertransformer22applyRepetitionPenaltyI6__halfLNS_21RepetitionPenaltyTypeE0EEEvPT_fPKiPiiiiiS6_ii,"",@"SHT_CUDA_INFO"
	.sectionflags	@""
	.align	4


	//----- nvinfo : EIATTR_CUDA_API_VERSION
	.align		4
        /*0000*/ 	.byte	0x04, 0x37
        /*0002*/ 	.short	(.L_285 - .L_284)
.L_284:
        /*0004*/ 	.word	0x00000082


	//----- nvinfo : EIATTR_SW2861232_WAR
	.align		4
.L_285:
        /*0008*/ 	.byte	0x01, 0x35
	.zero		2


	//----- nvinfo : EIATTR_PARAM_CBANK
	.align		4
        /*000c*/ 	.byte	0x04, 0x0a
        /*000e*/ 	.short	(.L_287 - .L_286)
	.align		4
.L_286:
        /*0010*/ 	.word	index@(.nv.constant0._ZN17fastertransformer22applyRepetitionPenaltyI6__halfLNS_21RepetitionPenaltyTypeE0EEEvPT_fPKiPiiiiiS6_ii)
        /*0014*/ 	.short	0x0160
        /*0016*/ 	.short	0x0040


	//----- nvinfo : EIATTR_CBANK_PARAM_SIZE
	.align		4
.L_287:
        /*0018*/ 	.byte	0x03, 0x19
        /*001a*/ 	.short	0x0040


	//----- nvinfo : EIATTR_KPARAM_INFO
	.align		4
        /*001c*/ 	.byte	0x04, 0x17
        /*001e*/ 	.short	(.L_289 - .L_288)
.L_288:
        /*0020*/ 	.word	0x00000000
        /*0024*/ 	.short	0x000a
        /*0026*/ 	.short	0x003c
        /*0028*/ 	.byte	0x00, 0xf0, 0x11, 0x00


	//----- nvinfo : EIATTR_KPARAM_INFO
	.align		4
.L_289:
        /*002c*/ 	.byte	0x04, 0x17
        /*002e*/ 	.short	(.L_291 - .L_290)
.L_290:
        /*0030*/ 	.word	0x00000000
        /*0034*/ 	.short	0x0009
        /*0036*/ 	.short	0x0038
        /*0038*/ 	.byte	0x00, 0xf0, 0x11, 0x00


	//----- nvinfo : EIATTR_KPARAM_INFO
	.align		4
.L_291:
        /*003c*/ 	.byte	0x04, 0x17
        /*003e*/ 	.short	(.L_293 - .L_292)
.L_292:
        /*0040*/ 	.word	0x00000000
        /*0044*/ 	.short	0x0008
        /*0046*/ 	.short	0x0030
        /*0048*/ 	.byte	0x00, 0xf0, 0x21, 0x00


	//----- nvinfo : EIATTR_KPARAM_INFO
	.align		4
.L_293:
        /*004c*/ 	.byte	0x04, 0x17
        /*004e*/ 	.short	(.L_295 - .L_294)
.L_294:
        /*0050*/ 	.word	0x00000000
        /*0054*/ 	.short	0x0007
        /*0056*/ 	.short	0x002c
        /*0058*/ 	.byte	0x00, 0xf0, 0x11, 0x00


	//----- nvinfo : EIATTR_KPARAM_INFO
	.align		4
.L_295:
        /*005c*/ 	.byte	0x04, 0x17
        /*005e*/ 	.short	(.L_297 - .L_296)
.L_296:
        /*0060*/ 	.word	0x00000000
        /*0064*/ 	.short	0x0006
        /*0066*/ 	.short	0x0028
        /*0068*/ 	.byte	0x00, 0xf0, 0x11, 0x00


	//----- nvinfo : EIATTR_KPARAM_INFO
	.align		4
.L_297:
        /*006c*/ 	.byte	0x04, 0x17
        /*006e*/ 	.short	(.L_299 - .L_298)
.L_298:
        /*0070*/ 	.word	0x00000000
        /*0074*/ 	.short	0x0005
        /*0076*/ 	.short	0x0024
        /*0078*/ 	.byte	0x00, 0xf0, 0x11, 0x00


	//----- nvinfo : EIATTR_KPARAM_INFO
	.align		4
.L_299:
        /*007c*/ 	.byte	0x04, 0x17
        /*007e*/ 	.short	(.L_301 - .L_300)
.L_300:
        /*0080*/ 	.word	0x00000000
        /*0084*/ 	.short	0x0004
        /*0086*/ 	.short	0x0020
        /*0088*/ 	.byte	0x00, 0xf0, 0x11, 0x00


	//----- nvinfo : EIATTR_KPARAM_INFO
	.align		4
.L_301:
        /*008c*/ 	.byte	0x04, 0x17
        /*008e*/ 	.short	(.L_303 - .L_302)
.L_302:
        /*0090*/ 	.word	0x00000000
        /*0094*/ 	.short	0x0003
        /*0096*/ 	.short	0x0018
        /*0098*/ 	.byte	0x00, 0xf0, 0x21, 0x00


	//----- nvinfo : EIATTR_KPARAM_INFO
	.align		4
.L_303:
        /*009c*/ 	.byte	0x04, 0x17
        /*009e*/ 	.short	(.L_305 - .L_304)
.L_304:
        /*00a0*/ 	.word	0x00000000
        /*00a4*/ 	.short	0x0002
        /*00a6*/ 	.short	0x0010
        /*00a8*/ 	.byte	0x00, 0xf0, 0x21, 0x00


	//----- nvinfo : EIATTR_KPARAM_INFO
	.align		4
.L_305:
        /*00ac*/ 	.byte	0x04, 0x17
        /*00ae*/ 	.short	(.L_307 - .L_306)
.L_306:
        /*00b0*/ 	.word	0x00000000
        /*00b4*/ 	.short	0x0001
        /*00b6*/ 	.short	0x0008
        /*00b8*/ 	.byte	0x00, 0xf0, 0x11, 0x00


	//----- nvinfo : EIATTR_KPARAM_INFO
	.align		4
.L_307:
        /*00bc*/ 	.byte	0x04, 0x17
        /*00be*/ 	.short	(.L_309 - .L_308)
.L_308:
        /*00c0*/ 	.word	0x00000000
        /*00c4*/ 	.short	0x0000
        /*00c6*/ 	.short	0x0000
        /*00c8*/ 	.byte	0x00, 0xf0, 0x21, 0x00


	//----- nvinfo : EIATTR_MAXREG_COUNT
	.align		4
.L_309:
        /*00cc*/ 	.byte	0x03, 0x1b
        /*00ce*/ 	.short	0x00ff


	//----- nvinfo : EIATTR_NUM_BARRIERS
	.align		4
        /*00d0*/ 	.byte	0x02, 0x4c
        /*00d2*/ 	.byte	0x01
	.zero		1


	//----- nvinfo : EIATTR_MERCURY_ISA_VERSION
	.align		4
        /*00d4*/ 	.byte	0x03, 0x5f
        /*00d6*/ 	.short	0x0000


	//----- nvinfo : EIATTR_EXIT_INSTR_OFFSETS
	.align		4
        /*00d8*/ 	.byte	0x04, 0x1c
        /*00da*/ 	.short	(.L_311 - .L_310)


	//   ....[0]....
.L_310:
        /*00dc*/ 	.word	0x000002d0


	//   ....[1]....
        /*00e0*/ 	.word	0x00000400


	//----- nvinfo : EIATTR_CRS_STACK_SIZE
	.align		4
.L_311:
        /*00e4*/ 	.byte	0x04, 0x1e
        /*00e6*/ 	.short	(.L_313 - .L_312)
.L_312:
        /*00e8*/ 	.word	0x00000000
.L_313:


//--------------------- .nv.info._ZN17fastertransformer22applyRepetitionPenaltyIfLNS_21RepetitionPenaltyTypeE1EEEvPT_fPKiPiiiiiS5_ii --------------------------
	.section	.nv.info._ZN17fastertransformer22applyRepetitionPenaltyIfLNS_21RepetitionPenaltyTypeE1EEEvPT_fPKiPiiiiiS5_ii,"",@"SHT_CUDA_INFO"
	.sectionflags	@""
	.align	4


	//----- nvinfo : EIATTR_CUDA_API_VERSION
	.align		4
        /*0000*/ 	.byte	0x04, 0x37
        /*0002*/ 	.short	(.L_315 - .L_314)
.L_314:
        /*0004*/ 	.word	0x00000082


	//----- nvinfo : EIATTR_SW2861232_WAR
	.align		4
.L_315:
        /*0008*/ 	.byte	0x01, 0x35
	.zero		2


	//----- nvinfo : EIATTR_PARAM_CBANK
	.align		4
        /*000c*/ 	.byte	0x04, 0x0a
        /*000e*/ 	.short	(.L_317 - .L_316)
	.align		4
.L_316:
        /*0010*/ 	.word	index@(.nv.constant0._ZN17fastertransformer22applyRepetitionPenaltyIfLNS_21RepetitionPenaltyTypeE1EEEvPT_fPKiPiiiiiS5_ii)
        /*0014*/ 	.short	0x0160
        /*0016*/ 	.short	0x0040


	//----- nvinfo : EIATTR_CBANK_PARAM_SIZE
	.align		4
.L_317:
        /*0018*/ 	.byte	0x03, 0x19
        /*001a*/ 	.short	0x0040


	//----- nvinfo : EIATTR_KPARAM_INFO
	.align		4
        /*001c*/ 	.byte	0x04, 0x17
        /*001e*/ 	.short	(.L_319 - .L_318)
.L_318:
        /*0020*/ 	.word	0x00000000
        /*0024*/ 	.short	0x000a
        /*0026*/ 	.short	0x003c
        /*0028*/ 	.byte	0x00, 0xf0, 0x11, 0x00


	//----- nvinfo : EIATTR_KPARAM_INFO
	.align		4
.L_319:
        /*002c*/ 	.byte	0x04, 0x17
        /*002e*/ 	.short	(.L_321 - .L_320)
.L_320:
        /*0030*/ 	.word	0x00000000
        /*0034*/ 	.short	0x0009
        /*0036*/ 	.short	0x0038
        /*0038*/ 	.byte	0x00, 0xf0, 0x11, 0x00


	//----- nvinfo : EIATTR_KPARAM_INFO
	.align		4
.L_321:
        /*003c*/ 	.byte	0x04, 0x17
        /*003e*/ 	.short	(.L_323 - .L_322)
.L_322:
        /*0040*/ 	.word	0x00000000
        /*0044*/ 	.short	0x0008
        /*0046*/ 	.short	0x0030
        /*0048*/ 	.byte	0x00, 0xf0, 0x21, 0x00


	//----- nvinfo : EIATTR_KPARAM_INFO
	.align		4
.L_323:
        /*004c*/ 	.byte	0x04, 0x17
        /*004e*/ 	.short	(.L_325 - .L_324)
.L_324:
        /*0050*/ 	.word	0x00000000
        /*0054*/ 	.short	0x0007
        /*0056*/ 	.short	0x002c
        /*0058*/ 	.byte	0x00, 0xf0, 0x11, 0x00


	//----- nvinfo : EIATTR_KPARAM_INFO
	.align		4
.L_325:
        /*005c*/ 	.byte	0x04, 0x17
        /*005e*/ 	.short	(.L_327 - .L_326)
.L_326:
        /*0060*/ 	.word	0x00000000
        /*0064*/ 	.short	0x0006
        /*0066*/ 	.short	0x0028
        /*0068*/ 	.byte	0x00, 0xf0, 0x11, 0x00


	//----- nvinfo : EIATTR_KPARAM_INFO
	.align		4
.L_327:
        /*006c*/ 	.byte	0x04, 0x17
        /*006e*/ 	.short	(.L_329 - .L_328)
.L_328:
        /*0070*/ 	.word	0x00000000
        /*0074*/ 	.short	0x0005
        /*0076*/ 	.short	0x0024
        /*0078*/ 	.byte	0x00, 0xf0, 0x11, 0x00


	//----- nvinfo : EIATTR_KPARAM_INFO
	.align		4
.L_329:
        /*007c*/ 	.byte	0x04, 0x17
        /*007e*/ 	.short	(.L_331 - .L_330)
.L_330:
        /*0080*/ 	.word	0x00000000
        /*0084*/ 	.short	0x0004
        /*0086*/ 	.short	0x0020
        /*0088*/ 	.byte	0x00, 0xf0, 0x11, 0x00


	//----- nvinfo : EIATTR_KPARAM_INFO
	.align		4
.L_331:
        /*008c*/ 	.byte	0x04, 0x17
        /*008e*/ 	.short	(.L_333 - .L_332)
.L_332:
        /*0090*/ 	.word	0x00000000
        /*0094*/ 	.short	0x0003
        /*0096*/ 	.short	0x0018
        /*0098*/ 	.byte	0x00, 0xf0, 0x21, 0x00


	//----- nvinfo : EIATTR_KPARAM_INFO
	.align		4
.L_333:
        /*009c*/ 	.byte	0x04, 0x17
        /*009e*/ 	.short	(.L_335 - .L_334)
.L_334:
        /*00a0*/ 	.word	0x00000000
        /*00a4*/ 	.short	0x0002
        /*00a6*/ 	.short	0x0010
        /*00a8*/ 	.byte	0x00, 0xf0, 0x21, 0x00


	//----- nvinfo : EIATTR_KPARAM_INFO
	.align		4
.L_335:
        /*00ac*/ 	.byte	0x04, 0x17
        /*00ae*/ 	.short	(.L_337 - .L_336)
.L_336:
        /*00b0*/ 	.word	0x00000000
        /*00b4*/ 	.short	0x0001
        /*00b6*/ 	.short	0x0008
        /*00b8*/ 	.byte	0x00, 0xf0, 0x11, 0x00


	//----- nvinfo : EIATTR_KPARAM_INFO
	.align		4
.L_337:
        /*00bc*/ 	.byte	0x04, 0x17
        /*00be*/ 	.short	(.L_339 - .L_338)
.L_338:
        /*00c0*/ 	.word	0x00000000
        /*00c4*/ 	.short	0x0000
        /*00c6*/ 	.short	0x0000
        /*00c8*/ 	.byte	0x00, 0xf0, 0x21, 0x00


	//----- nvinfo : EIATTR_MAXREG_COUNT
	.align		4
.L_339:
        /*00cc*/ 	.byte	0x03, 0x1b
        /*00ce*/ 	.short	0x00ff


	//----- nvinfo : EIATTR_NUM_BARRIERS
	.align		4
        /*00d0*/ 	.byte	0x02, 0x4c
        /*00d2*/ 	.byte	0x01
	.zero		1


	//----- nvinfo : EIATTR_MERCURY_ISA_VERSION
	.align		4
        /*00d4*/ 	.byte	0x03, 0x5f
        /*00d6*/ 	.short	0x0000


	//----- nvinfo : EIATTR_EXIT_INSTR_OFFSETS
	.align		4
        /*00d8*/ 	.byte	0x04, 0x1c
        /*00da*/ 	.short	(.L_341 - .L_340)


	//   ....[0]....
.L_340:
        /*00dc*/ 	.word	0x000002f0


	//   ....[1]....
        /*00e0*/ 	.word	0x00000410


	//----- nvinfo : EIATTR_CRS_STACK_SIZE
	.align		4
.L_341:
        /*00e4*/ 	.byte	0x04, 0x1e
        /*00e6*/ 	.short	(.L_343 - .L_342)
.L_342:
        /*00e8*/ 	.word	0x00000000
.L_343:


//--------------------- .nv.info._ZN17fastertransformer22applyRepetitionPenaltyIfLNS_21RepetitionPenaltyTypeE0EEEvPT_fPKiPiiiiiS5_ii --------------------------
	.section	.nv.info._ZN17fastertransformer22applyRepetitionPenaltyIfLNS_21RepetitionPenaltyTypeE0EEEvPT_fPKiPiiiiiS5_ii,"",@"SHT_CUDA_INFO"
	.sectionflags	@""
	.align	4


	//----- nvinfo : EIATTR_CUDA_API_VERSION
	.align		4
        /*0000*/ 	.byte	0x04, 0x37
        /*0002*/ 	.short	(.L_345 - .L_344)
.L_344:
        /*0004*/ 	.word	0x00000082


	//----- nvinfo : EIATTR_SW2861232_WAR
	.align		4
.L_345:
        /*0008*/ 	.byte	0x01, 0x35
	.zero		2


	//----- nvinfo : EIATTR_PARAM_CBANK
	.align		4
        /*000c*/ 	.byte	0x04, 0x0a
        /*000e*/ 	.short	(.L_347 - .L_346)
	.align		4
.L_346:
        /*0010*/ 	.word	index@(.nv.constant0._ZN17fastertransformer22applyRepetitionPenaltyIfLNS_21RepetitionPenaltyTypeE0EEEvPT_fPKiPiiiiiS5_ii)
        /*0014*/ 	.short	0x0160
        /*0016*/ 	.short	0x0040


	//----- nvinfo : EIATTR_CBANK_PARAM_SIZE
	.align		4
.L_347:
        /*0018*/ 	.byte	0x03, 0x19
        /*001a*/ 	.short	0x0040


	//----- nvinfo : EIATTR_KPARAM_INFO
	.align		4
        /*001c*/ 	.byte	0x04, 0x17
        /*001e*/ 	.short	(.L_349 - .L_348)
.L_348:
        /*0020*/ 	.word	0x00000000
        /*0024*/ 	.short	0x000a
        /*0026*/ 	.short	0x003c
        /*0028*/ 	.byte	0x00, 0xf0, 0x11, 0x00


	//----- nvinfo : EIATTR_KPARAM_INFO
	.align		4
.L_349:
        /*002c*/ 	.byte	0x04, 0x17
        /*002e*/ 	.short	(.L_351 - .L_350)
.L_350:
        /*0030*/ 	.word	0x00000000
        /*0034*/ 	.short	0x0009
        /*0036*/ 	.short	0x0038
        /*0038*/ 	.byte	0x00, 0xf0, 0x11, 0x00


	//----- nvinfo : EIATTR_KPARAM_INFO
	.align		4
.L_351:
        /*003c*/ 	.byte	0x04, 0x17
        /*003e*/ 	.short	(.L_353 - .L_352)
.L_352:
        /*0040*/ 	.word	0x00000000
        /*0044*/ 	.short	0x0008
        /*0046*/ 	.short	0x0030
        /*0048*/ 	.byte	0x00, 0xf0, 0x21, 0x00


	//----- nvinfo : EIATTR_KPARAM_INFO
	.align		4
.L_353:
        /*004c*/ 	.byte	0x04, 0x17
        /*004e*/ 	.short	(.L_355 - .L_354)
.L_354:
        /*0050*/ 	.word	0x00000000
        /*0054*/ 	.short	0x0007
        /*0056*/ 	.short	0x002c
        /*0058*/ 	.byte	0x00, 0xf0, 0x11, 0x00


	//----- nvinfo : EIATTR_KPARAM_INFO
	.align		4
.L_355:
        /*005c*/ 	.byte	0x04, 0x17
        /*005e*/ 	.short	(.L_357 - .L_356)
.L_356:
        /*0060*/ 	.word	0x00000000
        /*0064*/ 	.short	0x0006
        /*0066*/ 	.short	0x0028
        /*0068*/ 	.byte	0x00, 0xf0, 0x11, 0x00


	//----- nvinfo : EIATTR_KPARAM_INFO
	.align		4
.L_357:
        /*006c*/ 	.byte	0x04, 0x17
        /*006e*/ 	.short	(.L_359 - .L_358)
.L_358:
        /*0070*/ 	.word	0x00000000
        /*0074*/ 	.short	0x0005
        /*0076*/ 	.short	0x0024
        /*0078*/ 	.byte	0x00, 0xf0, 0x11, 0x00


	//----- nvinfo : EIATTR_KPARAM_INFO
	.align		4
.L_359:
        /*007c*/ 	.byte	0x04, 0x17
        /*007e*/ 	.short	(.L_361 - .L_360)
.L_360:
        /*0080*/ 	.word	0x00000000
        /*0084*/ 	.short	0x0004
        /*0086*/ 	.short	0x0020
        /*0088*/ 	.byte	0x00, 0xf0, 0x11, 0x00


	//----- nvinfo : EIATTR_KPARAM_INFO
	.align		4
.L_361:
        /*008c*/ 	.byte	0x04, 0x17
        /*008e*/ 	.short	(.L_363 - .L_362)
.L_362:
        /*0090*/ 	.word	0x00000000
        /*0094*/ 	.short	0x0003
        /*0096*/ 	.short	0x0018
        /*0098*/ 	.byte	0x00, 0xf0, 0x21, 0x00


	//----- nvinfo : EIATTR_KPARAM_INFO
	.align		4
.L_363:
        /*009c*/ 	.byte	0x04, 0x17
        /*009e*/ 	.short	(.L_365 - .L_364)
.L_364:
        /*00a0*/ 	.word	0x00000000
        /*00a4*/ 	.short	0x0002
        /*00a6*/ 	.short	0x0010
        /*00a8*/ 	.byte	0x00, 0xf0, 0x21, 0x00


	//----- nvinfo : EIATTR_KPARAM_INFO
	.align		4
.L_365:
        /*00ac*/ 	.byte	0x04, 0x17
        /*00ae*/ 	.short	(.L_367 - .L_366)
.L_366:
        /*00b0*/ 	.word	0x00000000
        /*00b4*/ 	.short	0x0001
        /*00b6*/ 	.short	0x0008
        /*00b8*/ 	.byte	0x00, 0xf0, 0x11, 0x00


	//----- nvinfo : EIATTR_KPARAM_INFO
	.align		4
.L_367:
        /*00bc*/ 	.byte	0x04, 0x17
        /*00be*/ 	.short	(.L_369 - .L_368)
.L_368:
        /*00c0*/ 	.word	0x00000000
        /*00c4*/ 	.short	0x0000
        /*00c6*/ 	.short	0x0000
        /*00c8*/ 	.byte	0x00, 0xf0, 0x21, 0x00


	//----- nvinfo : EIATTR_MAXREG_COUNT
	.align		4
.L_369:
        /*00cc*/ 	.byte	0x03, 0x1b
        /*00ce*/ 	.short	0x00ff


	//----- nvinfo : EIATTR_NUM_BARRIERS
	.align		4
        /*00d0*/ 	.byte	0x02, 0x4c
        /*00d2*/ 	.byte	0x01
	.zero		1


	//----- nvinfo : EIATTR_MERCURY_ISA_VERSION
	.align		4
        /*00d4*/ 	.byte	0x03, 0x5f
        /*00d6*/ 	.short	0x0000


	//----- nvinfo : EIATTR_EXIT_INSTR_OFFSETS
	.align		4
        /*00d8*/ 	.byte	0x04, 0x1c
        /*00da*/ 	.short	(.L_371 - .L_370)


	//   ....[0]....
.L_370:
        /*00dc*/ 	.word	0x000002c0


	//   ....[1]....
        /*00e0*/ 	.word	0x000003e0


	//----- nvinfo : EIATTR_CRS_STACK_SIZE
	.align		4
.L_371:
        /*00e4*/ 	.byte	0x04, 0x1e
        /*00e6*/ 	.short	(.L_373 - .L_372)
.L_372:
        /*00e8*/ 	.word	0x00000000
.L_373:


//--------------------- .nv.info._ZN17fastertransformer28batchApplyTemperaturePenaltyI6__halfEEvPT_PKS2_PKfiii --------------------------
	.section	.nv.info._ZN17fastertransformer28batchApplyTemperaturePenaltyI6__halfEEvPT_PKS2_PKfiii,"",@"SHT_CUDA_INFO"
	.sectionflags	@""
	.align	4


	//----- nvinfo : EIATTR_CUDA_API_VERSION
	.align		4
        /*0000*/ 	.byte	0x04, 0x37
        /*0002*/ 	.short	(.L_375 - .L_374)
.L_374:
        /*0004*/ 	.word	0x00000082


	//----- nvinfo : EIATTR_SW2861232_WAR
	.align		4
.L_375:
        /*0008*/ 	.byte	0x01, 0x35
	.zero		2


	//----- nvinfo : EIATTR_PARAM_CBANK
	.align		4
        /*000c*/ 	.byte	0x04, 0x0a
        /*000e*/ 	.short	(.L_377 - .L_376)
	.align		4
.L_376:
        /*0010*/ 	.word	index@(.nv.constant0._ZN17fastertransformer28batchApplyTemperaturePenaltyI6__halfEEvPT_PKS2_PKfiii)
        /*0014*/ 	.short	0x0160
        /*0016*/ 	.short	0x0024


	//----- nvinfo : EIATTR_CBANK_PARAM_SIZE
	.align		4
.L_377:
        /*0018*/ 	.byte	0x03, 0x19
        /*001a*/ 	.short	0x0024


	//----- nvinfo : EIATTR_KPARAM_INFO
	.align		4
        /*001c*/ 	.byte	0x04, 0x17
        /*001e*/ 	.short	(.L_379 - .L_378)
.L_378:
        /*0020*/ 	.word	0x00000000
        /*0024*/ 	.short	0x0005
        /*0026*/ 	.short	0x0020
        /*0028*/ 	.byte	0x00, 0xf0, 0x11, 0x00


	//----- nvinfo : EIATTR_KPARAM_INFO
	.align		4
.L_379:
        /*002c*/ 	.byte	0x04, 0x17
        /*002e*/ 	.short	(.L_381 - .L_380)
.L_380:
        /*0030*/ 	.word	0x00000000
        /*0034*/ 	.short	0x0004
        /*0036*/ 	.short	0x001c
        /*0038*/ 	.byte	0x00, 0xf0, 0x11, 0x00


	//----- nvinfo : EIATTR_KPARAM_INFO
	.align		4
.L_381:
        /*003c*/ 	.byte	0x04, 0x17
        /*003e*/ 	.short	(.L_383 - .L_382)
.L_382:
        /*0040*/ 	.word	0x00000000
        /*0044*/ 	.short	0x0003
        /*0046*/ 	.short	0x0018
        /*0048*/ 	.byte	0x00, 0xf0, 0x11, 0x00


	//----- nvinfo : EIATTR_KPARAM_INFO
	.align		4
.L_383:
        /*004c*/ 	.byte	0x04, 0x17
        /*004e*/ 	.short	(.L_385 - .L_384)
.L_384:
        /*0050*/ 	.word	0x00000000
        /*0054*/ 	.short	0x0002
        /*0056*/ 	.short	0x0010
        /*0058*/ 	.byte	0x00, 0xf0, 0x21, 0x00


	//----- nvinfo : EIATTR_KPARAM_INFO
	.align		4
.L_385:
        /*005c*/ 	.byte	0x04, 0x17
        /*005e*/ 	.short	(.L_387 - .L_386)
.L_386:
        /*0060*/ 	.word	0x00000000
        /*0064*/ 	.short	0x0001
        /*0066*/ 	.short	0x0008
        /*0068*/ 	.byte	0x00, 0xf0, 0x21, 0x00


	//----- nvinfo : EIATTR_KPARAM_INFO
	.align		4
.L_387:
        /*006c*/ 	.byte	0x04, 0x17
        /*006e*/ 	.short	(.L_389 - .L_388)
.L_388:
        /*0070*/ 	.word	0x00000000
        /*0074*/ 	.short	0x0000
        /*0076*/ 	.short	0x0000
        /*0078*/ 	.byte	0x00, 0xf0, 0x21, 0x00


	//----- nvinfo : EIATTR_MAXREG_COUNT
	.align		4
.L_389:
        /*007c*/ 	.byte	0x03, 0x1b
        /*007e*/ 	.short	0x00ff


	//----- nvinfo : EIATTR_NUM_BARRIERS
	.align		4
        /*0080*/ 	.byte	0x02, 0x4c
        /*0082*/ 	.byte	0x01
	.zero		1


	//----- nvinfo : EIATTR_MERCURY_ISA_VERSION
	.align		4
        /*0084*/ 	.byte	0x03, 0x5f
        /*0086*/ 	.short	0x0000


	//----- nvinfo : EIATTR_EXIT_INSTR_OFFSETS
	.align		4
        /*0088*/ 	.byte	0x04, 0x1c
        /*008a*/ 	.short	(.L_391 - .L_390)


	//   ....[0]....
.L_390:
        /*008c*/ 	.word	0x00000110


	//   ....[1]....
        /*0090*/ 	.word	0x00000510


	//   ....[2]....
        /*0094*/ 	.word	0x000008a0


	//----- nvinfo : EIATTR_CRS_STACK_SIZE
	.align		4
.L_391:
        /*0098*/ 	.byte	0x04, 0x1e
        /*009a*/ 	.short	(.L_393 - .L_392)
.L_392:
        /*009c*/ 	.word	0x00000000
.L_393:


//--------------------- .nv.info._ZN17fastertransformer28batchApplyTemperaturePenaltyIfEEvPT_PKS1_PKfiii --------------------------
	.section	.nv.info._ZN17fastertransformer28batchApplyTemperaturePenaltyIfEEvPT_PKS1_PKfiii,"",@"SHT_CUDA_INFO"
	.sectionflags	@""
	.align	4


	//----- nvinfo : EIATTR_CUDA_API_VERSION
	.align		4
        /*0000*/ 	.byte	0x04, 0x37
        /*0002*/ 	.short	(.L_395 - .L_394)
.L_394:
        /*0004*/ 	.word	0x00000082


	//----- nvinfo : EIATTR_SW2861232_WAR
	.align		4
.L_395:
        /*0008*/ 	.byte	0x01, 0x35
	.zero		2


	//----- nvinfo : EIATTR_PARAM_CBANK
	.align		4
        /*000c*/ 	.byte	0x04, 0x0a
        /*000e*/ 	.short	(.L_397 - .L_396)
	.align		4
.L_396:
        /*0010*/ 	.word	index@(.nv.constant0._ZN17fastertransformer28batchApplyTemperaturePenaltyIfEEvPT_PKS1_PKfiii)
        /*0014*/ 	.short	0x0160
        /*0016*/ 	.short	0x0024


	//----- nvinfo : EIATTR_CBANK_PARAM_SIZE
	.align		4
.L_397:
        /*0018*/ 	.byte	0x03, 0x19
        /*001a*/ 	.short	0x0024


	//----- nvinfo : EIATTR_KPARAM_INFO
	.align		4
        /*001c*/ 	.byte	0x04, 0x17
        /*001e*/ 	.short	(.L_399 - .L_398)
.L_398:
        /*0020*/ 	.word	0x00000000
        /*0024*/ 	.short	0x0005
        /*0026*/ 	.short	0x0020
        /*0028*/ 	.byte	0x00, 0xf0, 0x11, 0x00


	//----- nvinfo : EIATTR_KPARAM_INFO
	.align		4
.L_399:
        /*002c*/ 	.byte	0x04, 0x17
        /*002e*/ 	.short	(.L_401 - .L_400)
.L_400:
        /*0030*/ 	.word	0x00000000
        /*0034*/ 	.short	0x0004
        /*0036*/ 	.short	0x001c
        /*0038*/ 	.byte	0x00, 0xf0, 0x11, 0x00


	//----- nvinfo : EIATTR_KPARAM_INFO
	.align		4
.L_401:
        /*003c*/ 	.byte	0x04, 0x17
        /*003e*/ 	.short	(.L_403 - .L_402)
.L_402:
        /*0040*/ 	.word	0x00000000
        /*0044*/ 	.short	0x0003
        /*0046*/ 	.short	0x0018
        /*0048*/ 	.byte	0x00, 0xf0, 0x11, 0x00


	//----- nvinfo : EIATTR_KPARAM_INFO
	.align		4
.L_403:
        /*004c*/ 	.byte	0x04, 0x17
        /*004e*/ 	.short	(.L_405 - .L_404)
.L_404:
        /*0050*/ 	.word	0x00000000
        /*0054*/ 	.short	0x0002
        /*0056*/ 	.short	0x0010
        /*0058*/ 	.byte	0x00, 0xf0, 0x21, 0x00


	//----- nvinfo : EIATTR_KPARAM_INFO
	.align		4
.L_405:
        /*005c*/ 	.byte	0x04, 0x17
        /*005e*/ 	.short	(.L_407 - .L_406)
.L_406:
        /*0060*/ 	.word	0x00000000
        /*0064*/ 	.short	0x0001
        /*0066*/ 	.short	0x0008
        /*0068*/ 	.byte	0x00, 0xf0, 0x21, 0x00


	//----- nvinfo : EIATTR_KPARAM_INFO
	.align		4
.L_407:
        /*006c*/ 	.byte	0x04, 0x17
        /*006e*/ 	.short	(.L_409 - .L_408)
.L_408:
        /*0070*/ 	.word	0x00000000
        /*0074*/ 	.short	0x0000
        /*0076*/ 	.short	0x0000
        /*0078*/ 	.byte	0x00, 0xf0, 0x21, 0x00


	//----- nvinfo : EIATTR_MAXREG_COUNT
	.align		4
.L_409:
        /*007c*/ 	.byte	0x03, 0x1b
        /*007e*/ 	.short	0x00ff


	//----- nvinfo : EIATTR_NUM_BARRIERS
	.align		4
        /*0080*/ 	.byte	0x02, 0x4c
        /*0082*/ 	.byte	0x01
	.zero		1


	//----- nvinfo : EIATTR_MERCURY_ISA_VERSION
	.align		4
        /*0084*/ 	.byte	0x03, 0x5f
        /*0086*/ 	.short	0x0000


	//----- nvinfo : EIATTR_EXIT_INSTR_OFFSETS
	.align		4
        /*0088*/ 	.byte	0x04, 0x1c
        /*008a*/ 	.short	(.L_411 - .L_410)


	//   ....[0]....
.L_410:
        /*008c*/ 	.word	0x00000110


	//   ....[1]....
        /*0090*/ 	.word	0x00000500


	//   ....[2]....
        /*0094*/ 	.word	0x00000880


	//----- nvinfo : EIATTR_CRS_STACK_SIZE
	.align		4
.L_411:
        /*0098*/ 	.byte	0x04, 0x1e
        /*009a*/ 	.short	(.L_413 - .L_412)
.L_412:
        /*009c*/ 	.word	0x00000000
.L_413:


//--------------------- .nv.info._ZN17fastertransformer23applyTemperaturePenaltyI6__halfEEvPT_PKS2_fiii --------------------------
	.section	.nv.info._ZN17fastertransformer23applyTemperaturePenaltyI6__halfEEvPT_PKS2_fiii,"",@"SHT_CUDA_INFO"
	.sectionflags	@""
	.align	4


	//----- nvinfo : EIATTR_CUDA_API_VERSION
	.align		4
        /*0000*/ 	.byte	0x04, 0x37
        /*0002*/ 	.short	(.L_415 - .L_414)
.L_414:
        /*0004*/ 	.word	0x00000082


	//----- nvinfo : EIATTR_SW2861232_WAR
	.align		4
.L_415:
        /*0008*/ 	.byte	0x01, 0x35
	.zero		2


	//----- nvinfo : EIATTR_PARAM_CBANK
	.align		4
        /*000c*/ 	.byte	0x04, 0x0a
        /*000e*/ 	.short	(.L_417 - .L_416)
	.align		4
.L_416:
        /*0010*/ 	.word	index@(.nv.constant0._ZN17fastertransformer23applyTemperaturePenaltyI6__halfEEvPT_PKS2_fiii)
        /*0014*/ 	.short	0x0160
        /*0016*/ 	.short	0x0020


	//----- nvinfo : EIATTR_CBANK_PARAM_SIZE
	.align		4
.L_417:
        /*0018*/ 	.byte	0x03, 0x19
        /*001a*/ 	.short	0x0020


	//----- nvinfo : EIATTR_KPARAM_INFO
	.align		4
        /*001c*/ 	.byte	0x04, 0x17
        /*001e*/ 	.short	(.L_419 - .L_418)
.L_418:
        /*0020*/ 	.word	0x00000000
        /*0024*/ 	.short	0x0005
        /*0026*/ 	.short	0x001c
        /*0028*/ 	.byte	0x00, 0xf0, 0x11, 0x00


	//----- nvinfo : EIATTR_KPARAM_INFO
	.align		4
.L_419:
        /*002c*/ 	.byte	0x04, 0x17
        /*002e*/ 	.short	(.L_421 - .L_420)
.L_420:
        /*0030*/ 	.word	0x00000000
        /*0034*/ 	.short	0x0004
        /*0036*/ 	.short	0x0018
        /*0038*/ 	.byte	0x00, 0xf0, 0x11, 0x00


	//----- nvinfo : EIATTR_KPARAM_INFO
	.align		4
.L_421:
        /*003c*/ 	.byte	0x04, 0x17
        /*003e*/ 	.short	(.L_423 - .L_422)
.L_422:
        /*0040*/ 	.word	0x00000000
        /*0044*/ 	.short	0x0003
        /*0046*/ 	.short	0x0014
        /*0048*/ 	.byte	0x00, 0xf0, 0x11, 0x00


	//----- nvinfo : EIATTR_KPARAM_INFO
	.align		4
.L_423:
        /*004c*/ 	.byte	0x04, 0x17
        /*004e*/ 	.short	(.L_425 - .L_424)
.L_424:
        /*0050*/ 	.word	0x00000000
        /*0054*/ 	.short	0x0002
        /*0056*/ 	.short	0x0010
        /*0058*/ 	.byte	0x00, 0xf0, 0x11, 0x00


	//----- nvinfo : EIATTR_KPARAM_INFO
	.align		4
.L_425:
        /*005c*/ 	.byte	0x04, 0x17
        /*005e*/ 	.short	(.L_427 - .L_426)
.L_426:
        /*0060*/ 	.word	0x00000000
        /*0064*/ 	.short	0x0001
        /*0066*/ 	.short	0x0008
        /*0068*/ 	.byte	0x00, 0xf0, 0x21, 0x00


	//----- nvinfo : EIATTR_KPARAM_INFO
	.align		4
.L_427:
        /*006c*/ 	.byte	0x04, 0x17
        /*006e*/ 	.short	(.L_429 - .L_428)
.L_428:
        /*0070*/ 	.word	0x00000000
        /*0074*/ 	.short	0x0000
        /*0076*/ 	.short	0x0000
        /*0078*/ 	.byte	0x00, 0xf0, 0x21, 0x00


	//----- nvinfo : EIATTR_MAXREG_COUNT
	.align		4
.L_429:
        /*007c*/ 	.byte	0x03, 0x1b
        /*007e*/ 	.short	0x00ff


	//----- nvinfo : EIATTR_MERCURY_ISA_VERSION
	.align		4
        /*0080*/ 	.byte	0x03, 0x5f
        /*0082*/ 	.short	0x0000


	//----- nvinfo : EIATTR_EXIT_INSTR_OFFSETS
	.align		4
        /*0084*/ 	.byte	0x04, 0x1c
        /*0086*/ 	.short	(.L_431 - .L_430)


	//   ....[0]....
.L_430:
        /*0088*/ 	.word	0x00000080


	//   ....[1]....
        /*008c*/ 	.word	0x00000340


	//   ....[2]....
        /*0090*/ 	.word	0x000005a0


	//----- nvinfo : EIATTR_CRS_STACK_SIZE
	.align		4
.L_431:
        /*0094*/ 	.byte	0x04, 0x1e
        /*0096*/ 	.short	(.L_433 - .L_432)
.L_432:
        /*0098*/ 	.word	0x00000000
.L_433:


//--------------------- .nv.info._ZN17fastertransformer23applyTemperaturePenaltyIfEEvPT_PKS1_fiii --------------------------
	.section	.nv.info._ZN17fastertransformer23applyTemperaturePenaltyIfEEvPT_PKS1_fiii,"",@"SHT_CUDA_INFO"
	.sectionflags	@""
	.align	4


	//----- nvinfo : EIATTR_CUDA_API_VERSION
	.align		4
        /*0000*/ 	.byte	0x04, 0x37
        /*0002*/ 	.short	(.L_435 - .L_434)
.L_434:
        /*0004*/ 	.word	0x00000082


	//----- nvinfo : EIATTR_SW2861232_WAR
	.align		4
.L_435:
        /*0008*/ 	.byte	0x01, 0x35
	.zero		2


	//----- nvinfo : EIATTR_PARAM_CBANK
	.align		4
        /*000c*/ 	.byte	0x04, 0x0a
        /*000e*/ 	.short	(.L_437 - .L_436)
	.align		4
.L_436:
        /*0010*/ 	.word	index@(.nv.constant0._ZN17fastertransformer23applyTemperaturePenaltyIfEEvPT_PKS1_fiii)
        /*0014*/ 	.short	0x0160
        /*0016*/ 	.short	0x0020


	//----- nvinfo : EIATTR_CBANK_PARAM_SIZE
	.align		4
.L_437:
        /*0018*/ 	.byte	0x03, 0x19
        /*001a*/ 	.short	0x0020


	//----- nvinfo : EIATTR_KPARAM_INFO
	.align		4
        /*001c*/ 	.byte	0x04, 0x17
        /*001e*/ 	.short	(.L_439 - .L_438)
.L_438:
        /*0020*/ 	.word	0x00000000
        /*0024*/ 	.short	0x0005
        /*0026*/ 	.short	0x001c
        /*0028*/ 	.byte	0x00, 0xf0, 0x11, 0x00


	//----- nvinfo : EIATTR_KPARAM_INFO
	.align		4
.L_439:
        /*002c*/ 	.byte	0x04, 0x17
        /*002e*/ 	.short	(.L_441 - .L_440)
.L_440:
        /*0030*/ 	.word	0x00000000
        /*0034*/ 	.short	0x0004
        /*0036*/ 	.short	0x0018
        /*0038*/ 	.byte	0x00, 0xf0, 0x11, 0x00


	//----- nvinfo : EIATTR_KPARAM_INFO
	.align		4
.L_441:
        /*003c*/ 	.byte	0x04, 0x17
        /*003e*/ 	.short	(.L_443 - .L_442)
.L_442:
        /*0040*/ 	.word	0x00000000
        /*0044*/ 	.short	0x0003
        /*0046*/ 	.short	0x0014
        /*0048*/ 	.byte	0x00, 0xf0, 0x11, 0x00


	//----- nvinfo : EIATTR_KPARAM_INFO
	.align		4
.L_443:
        /*004c*/ 	.byte	0x04, 0x17
        /*004e*/ 	.short	(.L_445 - .L_444)
.L_444:
        /*0050*/ 	.word	0x00000000
        /*0054*/ 	.short	0x0002
        /*0056*/ 	.short	0x0010
        /*0058*/ 	.byte	0x00, 0xf0, 0x11, 0x00


	//----- nvinfo : EIATTR_KPARAM_INFO
	.align		4
.L_445:
        /*005c*/ 	.byte	0x04, 0x17
        /*005e*/ 	.short	(.L_447 - .L_446)
.L_446:
        /*0060*/ 	.word	0x00000000
        /*0064*/ 	.short	0x0001
        /*0066*/ 	.short	0x0008
        /*0068*/ 	.byte	0x00, 0xf0, 0x21, 0x00


	//----- nvinfo : EIATTR_KPARAM_INFO
	.align		4
.L_447:
        /*006c*/ 	.byte	0x04, 0x17
        /*006e*/ 	.short	(.L_449 - .L_448)
.L_448:
        /*0070*/ 	.word	0x00000000
        /*0074*/ 	.short	0x0000
        /*0076*/ 	.short	0x0000
        /*0078*/ 	.byte	0x00, 0xf0, 0x21, 0x00


	//----- nvinfo : EIATTR_MAXREG_COUNT
	.align		4
.L_449:
        /*007c*/ 	.byte	0x03, 0x1b
        /*007e*/ 	.short	0x00ff


	//----- nvinfo : EIATTR_MERCURY_ISA_VERSION
	.align		4
        /*0080*/ 	.byte	0x03, 0x5f
        /*0082*/ 	.short	0x0000


	//----- nvinfo : EIATTR_EXIT_INSTR_OFFSETS
	.align		4
        /*0084*/ 	.byte	0x04, 0x1c
        /*0086*/ 	.short	(.L_451 - .L_450)


	//   ....[0]....
.L_450:
        /*0088*/ 	.word	0x00000080


	//   ....[1]....
        /*008c*/ 	.word	0x00000310


	//   ....[2]....
        /*0090*/ 	.word	0x00000540


	//----- nvinfo : EIATTR_CRS_STACK_SIZE
	.align		4
.L_451:
        /*0094*/ 	.byte	0x04, 0x1e
        /*0096*/ 	.short	(.L_453 - .L_452)
.L_452:
        /*0098*/ 	.word	0x00000000
.L_453:


//--------------------- .nv.info._ZN17fastertransformer31batchApplyTemperaturePenalty_h2EP7__half2PKS0_PKfiii --------------------------
	.section	.nv.info._ZN17fastertransformer31batchApplyTemperaturePenalty_h2EP7__half2PKS0_PKfiii,"",@"SHT_CUDA_INFO"
	.sectionflags	@""
	.align	4


	//----- nvinfo : EIATTR_CUDA_API_VERSION
	.align		4
        /*0000*/ 	.byte	0x04, 0x37
        /*0002*/ 	.short	(.L_455 - .L_454)
.L_454:
        /*0004*/ 	.word	0x00000082


	//----- nvinfo : EIATTR_SW2861232_WAR
	.align		4
.L_455:
        /*0008*/ 	.byte	0x01, 0x35
	.zero		2


	//----- nvinfo : EIATTR_PARAM_CBANK
	.align		4
        /*000c*/ 	.byte	0x04, 0x0a
        /*000e*/ 	.short	(.L_457 - .L_456)
	.align		4
.L_456:
        /*0010*/ 	.word	index@(.nv.constant0._ZN17fastertransformer31batchApplyTemperaturePenalty_h2EP7__half2PKS0_PKfiii)
        /*0014*/ 	.short	0x0160
        /*0016*/ 	.short	0x0024


	//----- nvinfo : EIATTR_CBANK_PARAM_SIZE
	.align		4
.L_457:
        /*0018*/ 	.byte	0x03, 0x19
        /*001a*/ 	.short	0x0024


	//----- nvinfo : EIATTR_KPARAM_INFO
	.align		4
        /*001c*/ 	.byte	0x04, 0x17
        /*001e*/ 	.short	(.L_459 - .L_458)
.L_458:
        /*0020*/ 	.word	0x00000000
        /*0024*/ 	.short	0x0005
        /*0026*/ 	.short	0x0020
        /*0028*/ 	.byte	0x00, 0xf0, 0x11, 0x00


	//----- nvinfo : EIATTR_KPARAM_INFO
	.align		4
.L_459:
        /*002c*/ 	.byte	0x04, 0x17
        /*002e*/ 	.short	(.L_461 - .L_460)
.L_460:
        /*0030*/ 	.word	0x00000000
        /*0034*/ 	.short	0x0004
        /*0036*/ 	.short	0x001c
        /*0038*/ 	.byte	0x00, 0xf0, 0x11, 0x00


	//----- nvinfo : EIATTR_KPARAM_INFO
	.align		4
.L_461:
        /*003c*/ 	.byte	0x04, 0x17
        /*003e*/ 	.short	(.L_463 - .L_462)
.L_462:
        /*0040*/ 	.word	0x00000000
        /*0044*/ 	.short	0x0003
        /*0046*/ 	.short	0x0018
        /*0048*/ 	.byte	0x00, 0xf0, 0x11, 0x00


	//----- nvinfo : EIATTR_KPARAM_INFO
	.align		4
.L_463:
        /*004c*/ 	.byte	0x04, 0x17
        /*004e*/ 	.short	(.L_465 - .L_464)
.L_464:
        /*0050*/ 	.word	0x00000000
        /*0054*/ 	.short	0x0002
        /*0056*/ 	.short	0x0010
        /*0058*/ 	.byte	0x00, 0xf0, 0x21, 0x00


	//----- nvinfo : EIATTR_KPARAM_INFO
	.align		4
.L_465:
        /*005c*/ 	.byte	0x04, 0x17
        /*005e*/ 	.short	(.L_467 - .L_466)
.L_466:
        /*0060*/ 	.word	0x00000000
        /*0064*/ 	.short	0x0001
        /*0066*/ 	.short	0x0008
        /*0068*/ 	.byte	0x00, 0xf0, 0x21, 0x00


	//----- nvinfo : EIATTR_KPARAM_INFO
	.align		4
.L_467:
        /*006c*/ 	.byte	0x04, 0x17
        /*006e*/ 	.short	(.L_469 - .L_468)
.L_468:
        /*0070*/ 	.word	0x00000000
        /*0074*/ 	.short	0x0000
        /*0076*/ 	.short	0x0000
        /*0078*/ 	.byte	0x00, 0xf0, 0x21, 0x00


	//----- nvinfo : EIATTR_MAXREG_COUNT
	.align		4
.L_469:
        /*007c*/ 	.byte	0x03, 0x1b
        /*007e*/ 	.short	0x00ff


	//----- nvinfo : EIATTR_NUM_BARRIERS
	.align		4
        /*0080*/ 	.byte	0x02, 0x4c
        /*0082*/ 	.byte	0x01
	.zero		1


	//----- nvinfo : EIATTR_EXTERNS
	.align		4
        /*0084*/ 	.byte	0x04, 0x0f
        /*0086*/ 	.short	(.L_471 - .L_470)


	//   ....[0]....
	.align		4
.L_470:
        /*0088*/ 	.word	index@(__assertfail)


	//----- nvinfo : EIATTR_MERCURY_ISA_VERSION
	.align		4
.L_471:
        /*008c*/ 	.byte	0x03, 0x5f
        /*008e*/ 	.short	0x0000


	//----- nvinfo : EIATTR_SYSCALL_OFFSETS
	.align		4
        /*0090*/ 	.byte	0x04, 0x46
        /*0092*/ 	.short	(.L_473 - .L_472)


	//   ....[0]....
.L_472:
        /*0094*/ 	.word	0x00000170


	//   ....[1]....
        /*0098*/ 	.word	0x000002e0


	//----- nvinfo : EIATTR_EXIT_INSTR_OFFSETS
	.align		4
.L_473:
        /*009c*/ 	.byte	0x04, 0x1c
        /*009e*/ 	.short	(.L_475 - .L_474)


	//   ....[0]....
.L_474:
        /*00a0*/ 	.word	0x00000430


	//   ....[1]....
        /*00a4*/ 	.word	0x00000850


	//   ....[2]....
        /*00a8*/ 	.word	0x00000be0


	//----- nvinfo : EIATTR_CRS_STACK_SIZE
	.align		4
.L_475:
        /*00ac*/ 	.byte	0x04, 0x1e
        /*00ae*/ 	.short	(.L_477 - .L_476)
.L_476:
        /*00b0*/ 	.word	0x00000000
.L_477:


//--------------------- .nv.info._ZN17fastertransformer23applyTemperaturePenaltyI7__half2EEvPT_PKS2_fiii --------------------------
	.section	.nv.info._ZN17fastertransformer23applyTemperaturePenaltyI7__half2EEvPT_PKS2_fiii,"",@"SHT_CUDA_INFO"
	.sectionflags	@""
	.align	4


	//----- nvinfo : EIATTR_CUDA_API_VERSION
	.align		4
        /*0000*/ 	.byte	0x04, 0x37
        /*0002*/ 	.short	(.L_479 - .L_478)
.L_478:
        /*0004*/ 	.word	0x00000082


	//----- nvinfo : EIATTR_SW2861232_WAR
	.align		4
.L_479:
        /*0008*/ 	.byte	0x01, 0x35
	.zero		2


	//----- nvinfo : EIATTR_PARAM_CBANK
	.align		4
        /*000c*/ 	.byte	0x04, 0x0a
        /*000e*/ 	.short	(.L_481 - .L_480)
	.align		4
.L_480:
        /*0010*/ 	.word	index@(.nv.constant0._ZN17fastertransformer23applyTemperaturePenaltyI7__half2EEvPT_PKS2_fiii)
        /*0014*/ 	.short	0x0160
        /*0016*/ 	.short	0x0020


	//----- nvinfo : EIATTR_CBANK_PARAM_SIZE
	.align		4
.L_481:
        /*0018*/ 	.byte	0x03, 0x19
        /*001a*/ 	.short	0x0020


	//----- nvinfo : EIATTR_KPARAM_INFO
	.align		4
        /*001c*/ 	.byte	0x04, 0x17
        /*001e*/ 	.short	(.L_483 - .L_482)
.L_482:
        /*0020*/ 	.word	0x00000000
        /*0024*/ 	.short	0x0005
        /*0026*/ 	.short	0x001c
        /*0028*/ 	.byte	0x00, 0xf0, 0x11, 0x00


	//----- nvinfo : EIATTR_KPARAM_INFO
	.align		4
.L_483:
        /*002c*/ 	.byte	0x04, 0x17
        /*002e*/ 	.short	(.L_485 - .L_484)
.L_484:
        /*0030*/ 	.word	0x00000000
        /*0034*/ 	.short	0x0004
        /*0036*/ 	.short	0x0018
        /*0038*/ 	.byte	0x00, 0xf0, 0x11, 0x00


	//----- nvinfo : EIATTR_KPARAM_INFO
	.align		4
.L_485:
        /*003c*/ 	.byte	0x04, 0x17
        /*003e*/ 	.short	(.L_487 - .L_486)
.L_486:
        /*0040*/ 	.word	0x00000000
        /*0044*/ 	.short	0x0003
        /*0046*/ 	.short	0x0014
        /*0048*/ 	.byte	0x00, 0xf0, 0x11, 0x00


	//----- nvinfo : EIATTR_KPARAM_INFO
	.align		4
.L_487:
        /*004c*/ 	.byte	0x04, 0x17
        /*004e*/ 	.short	(.L_489 - .L_488)
.L_488:
        /*0050*/ 	.word	0x00000000
        /*0054*/ 	.short	0x0002
        /*0056*/ 	.short	0x0010
        /*0058*/ 	.byte	0x00, 0xf0, 0x11, 0x00


	//----- nvinfo : EIATTR_KPARAM_INFO
	.align		4
.L_489:
        /*005c*/ 	.byte	0x04, 0x17
        /*005e*/ 	.short	(.L_491 - .L_490)
.L_490:
        /*0060*/ 	.word	0x00000000
        /*0064*/ 	.short	0x0001
        /*0066*/ 	.short	0x0008
        /*0068*/ 	.byte	0x00, 0xf0, 0x21, 0x00


	//----- nvinfo : EIATTR_KPARAM_INFO
	.align		4
.L_491:
        /*006c*/ 	.byte	0x04, 0x17
        /*006e*/ 	.short	(.L_493 - .L_492)
.L_492:
        /*0070*/ 	.word	0x00000000
        /*0074*/ 	.short	0x0000
        /*0076*/ 	.short	0x0000
        /*0078*/ 	.byte	0x00, 0xf0, 0x21, 0x00


	//----- nvinfo : EIATTR_MAXREG_COUNT
	.align		4
.L_493:
        /*007c*/ 	.byte	0x03, 0x1b
        /*007e*/ 	.short	0x00ff


	//----- nvinfo : EIATTR_EXTERNS
	.align		4
        /*0080*/ 	.byte	0x04, 0x0f
        /*0082*/ 	.short	(.L_495 - .L_494)


	//   ....[0]....
	.align		4
.L_494:
        /*0084*/ 	.word	index@(__assertfail)


	//----- nvinfo : EIATTR_MERCURY_ISA_VERSION
	.align		4
.L_495:
        /*0088*/ 	.byte	0x03, 0x5f
        /*008a*/ 	.short	0x0000


	//----- nvinfo : EIATTR_SYSCALL_OFFSETS
	.align		4
        /*008c*/ 	.byte	0x04, 0x46
        /*008e*/ 	.short	(.L_497 - .L_496)


	//   ....[0]....
.L_496:
        /*0090*/ 	.word	0x00000170


	//   ....[1]....
        /*0094*/ 	.word	0x000002e0


	//----- nvinfo : EIATTR_EXIT_INSTR_OFFSETS
	.align		4
.L_497:
        /*0098*/ 	.byte	0x04, 0x1c
        /*009a*/ 	.short	(.L_499 - .L_498)


	//   ....[0]....
.L_498:
        /*009c*/ 	.word	0x00000370


	//   ....[1]....
        /*00a0*/ 	.word	0x00000670


	//   ....[2]....
        /*00a4*/ 	.word	0x000008d0


	//----- nvinfo : EIATTR_CRS_STACK_SIZE
	.align		4
.L_499:
        /*00a8*/ 	.byte	0x04, 0x1e
        /*00aa*/ 	.short	(.L_501 - .L_500)
.L_500:
        /*00ac*/ 	.word	0x00000000
.L_501:


//--------------------- .nv.callgraph             --------------------------
	.section	.nv.callgraph,"",@"SHT_CUDA_CALLGRAPH"
	.align	4
	.sectionentsize	8
	.align		4
        /*0000*/ 	.word	0x00000000
	.align		4
        /*0004*/ 	.word	0xffffffff
	.align		4
        /*0008*/ 	.word	index@(_ZN17fastertransformer27batchApplyRepetitionPenaltyI6__halfLNS_21RepetitionPenaltyTypeE1EEEvPT_PKfPKiiiS8_ii)
	.align		4
        /*000c*/ 	.word	index@(__assertfail)
	.align		4
        /*0010*/ 	.word	index@(_ZN17fastertransformer27batchApplyRepetitionPenaltyI6__halfLNS_21RepetitionPenaltyTypeE0EEEvPT_PKfPKiiiS8_ii)
	.align		4
        /*0014*/ 	.word	index@(__assertfail)
	.align		4
        /*0018*/ 	.word	index@(_ZN17fastertransformer27batchApplyRepetitionPenaltyIfLNS_21RepetitionPenaltyTypeE1EEEvPT_PKfPKiiiS7_ii)
	.align		4
        /*001c*/ 	.word	index@(__assertfail)
	.align		4
        /*0020*/ 	.word	index@(_ZN17fastertransformer27batchApplyRepetitionPenaltyIfLNS_21RepetitionPenaltyTypeE0EEEvPT_PKfPKiiiS7_ii)
	.align		4
        /*0024*/ 	.word	index@(__assertfail)
	.align		4
        /*0028*/ 	.word	index@(_ZN17fastertransformer31batchApplyTemperaturePenalty_h2EP7__half2PKS0_PKfiii)
	.align		4
        /*002c*/ 	.word	index@(__assertfail)
	.align		4
        /*0030*/ 	.word	index@(_ZN17fastertransformer23applyTemperaturePenaltyI7__half2EEvPT_PKS2_fiii)
	.align		4
        /*0034*/ 	.word	index@(__assertfail)
	.align		4
        /*0038*/ 	.word	0x00000000
	.align		4
        /*003c*/ 	.word	0xfffffffe
	.align		4
        /*0040*/ 	.word	0x00000000
	.align		4
        /*0044*/ 	.word	0xfffffffd
	.align		4
        /*0048*/ 	.word	0x00000000
	.align		4
        /*004c*/ 	.word	0xfffffffc


//--------------------- .nv.rel.action            --------------------------
	.section	.nv.rel.action,"",@"SHT_CUDA_RELOCINFO"
	.align	8
	.sectionentsize	8
        /*0000*/ 	.byte	0x73, 0x00, 0x00, 0x00, 0x00, 0x00, 0x00, 0x00, 0x00, 0x00, 0x00, 0x11, 0x25, 0x00, 0x05, 0x36


//--------------------- .nv.constant4             --------------------------
	.section	.nv.constant4,"a",@progbits
	.align	8
	.align		8
.nv.constant4:
        /*0000*/ 	.dword	__unnamed_1
	.align		8
        /*0008*/ 	.dword	__unnamed_2
	.align		8
        /*0010*/ 	.dword	__unnamed_3
	.align		8
        /*0018*/ 	.dword	__unnamed_4
	.align		8
        /*0020*/ 	.dword	__unnamed_5
	.align		8
        /*0028*/ 	.dword	__unnamed_6
	.align		8
        /*0030*/ 	.dword	$str
	.align		8
        /*0038*/ 	.dword	$str$1
	.align		8
        /*0040*/ 	.dword	$str$2
	.align		8
        /*0048*/ 	.dword	$str$4
	.align		8
        /*0050*/ 	.dword	__assertfail


//--------------------- .nv.constant0._ZN17fastertransformer26batchApplyMinLengthPenaltyI6__halfEEvPT_PKiS5_S5_ii --------------------------
	.section	.nv.constant0._ZN17fastertransformer26batchApplyMinLengthPenaltyI6__halfEEvPT_PKiS5_S5_ii,"a",@progbits
	.sectionflags	@""
	.align	4
.nv.constant0._ZN17fastertransformer26batchApplyMinLengthPenaltyI6__halfEEvPT_PKiS5_S5_ii:
	.zero		392


//--------------------- .nv.constant0._ZN17fastertransformer26batchApplyMinLengthPenaltyIfEEvPT_PKiS4_S4_ii --------------------------
	.section	.nv.constant0._ZN17fastertransformer26batchApplyMinLengthPenaltyIfEEvPT_PKiS4_S4_ii,"a",@progbits
	.sectionflags	@""
	.align	4
.nv.constant0._ZN17fastertransformer26batchApplyMinLengthPenaltyIfEEvPT_PKiS4_S4_ii:
	.zero		392


//--------------------- .nv.constant0._ZN17fastertransformer27batchApplyRepetitionPenaltyI6__halfLNS_21RepetitionPenaltyTypeE1EEEvPT_PKfPKiiiS8_ii --------------------------
	.section	.nv.constant0._ZN17fastertransformer27batchApplyRepetitionPenaltyI6__halfLNS_21RepetitionPenaltyTypeE1EEEvPT_PKfPKiiiS8_ii,"a",@progbits
	.sectionflags	@""
	.align	4
.nv.constant0._ZN17fastertransformer27batchApplyRepetitionPenaltyI6__halfLNS_21RepetitionPenaltyTypeE1EEEvPT_PKfPKiiiS8_ii:
	.zero		400


//--------------------- .nv.constant0._ZN17fastertransformer27batchApplyRepetitionPenaltyI6__halfLNS_21RepetitionPenaltyTypeE0EEEvPT_PKfPKiiiS8_ii --------------------------
	.section	.nv.constant0._ZN17fastertransformer27batchApplyRepetitionPenaltyI6__halfLNS_21RepetitionPenaltyTypeE0EEEvPT_PKfPKiiiS8_ii,"a",@progbits
	.sectionflags	@""
	.align	4
.nv.constant0._ZN17fastertransformer27batchApplyRepetitionPenaltyI6__halfLNS_21RepetitionPenaltyTypeE0EEEvPT_PKfPKiiiS8_ii:
	.zero		400


//--------------------- .nv.constant0._ZN17fastertransformer27batchApplyRepetitionPenaltyIfLNS_21RepetitionPenaltyTypeE1EEEvPT_PKfPKiiiS7_ii --------------------------
	.section	.nv.constant0._ZN17fastertransformer27batchApplyRepetitionPenaltyIfLNS_21RepetitionPenaltyTypeE1EEEvPT_PKfPKiiiS7_ii,"a",@progbits
	.sectionflags	@""
	.align	4
.nv.constant0._ZN17fastertransformer27batchApplyRepetitionPenaltyIfLNS_21RepetitionPenaltyTypeE1EEEvPT_PKfPKiiiS7_ii:
	.zero		400


//--------------------- .nv.constant0._ZN17fastertransformer27batchApplyRepetitionPenaltyIfLNS_21RepetitionPenaltyTypeE0EEEvPT_PKfPKiiiS7_ii --------------------------
	.section	.nv.constant0._ZN17fastertransformer27batchApplyRepetitionPenaltyIfLNS_21RepetitionPenaltyTypeE0EEEvPT_PKfPKiiiS7_ii,"a",@progbits
	.sectionflags	@""
	.align	4
.nv.constant0._ZN17fastertransformer27batchApplyRepetitionPenaltyIfLNS_21RepetitionPenaltyTypeE0EEEvPT_PKfPKiiiS7_ii:
	.zero		400


//--------------------- .nv.constant0._ZN17fastertransformer22applyRepetitionPenaltyI6__halfLNS_21RepetitionPenaltyTypeE1EEEvPT_fPKiPiiiiiS6_ii --------------------------
	.section	.nv.constant0._ZN17fastertransformer22applyRepetitionPenaltyI6__halfLNS_21RepetitionPenaltyTypeE1EEEvPT_fPKiPiiiiiS6_ii,"a",@progbits
	.sectionflags	@""
	.align	4
.nv.constant0._ZN17fastertransformer22applyRepetitionPenaltyI6__halfLNS_21RepetitionPenaltyTypeE1EEEvPT_fPKiPiiiiiS6_ii:
	.zero		416


//--------------------- .nv.constant0._ZN17fastertransformer22applyRepetitionPenaltyI6__halfLNS_21RepetitionPenaltyTypeE0EEEvPT_fPKiPiiiiiS6_ii --------------------------
	.section	.nv.constant0._ZN17fastertransformer22applyRepetitionPenaltyI6__halfLNS_21RepetitionPenaltyTypeE0EEEvPT_fPKiPiiiiiS6_ii,"a",@progbits
	.sectionflags	@""
	.align	4
.nv.constant0._ZN17fastertransformer22applyRepetitionPenaltyI6__halfLNS_21RepetitionPenaltyTypeE0EEEvPT_fPKiPiiiiiS6_ii:
	.zero		416


//--------------------- .nv.constant0._ZN17fastertransformer22applyRepetitionPenaltyIfLNS_21RepetitionPenaltyTypeE1EEEvPT_fPKiPiiiiiS5_ii --------------------------
	.section	.nv.constant0._ZN17fastertransformer22applyRepetitionPenaltyIfLNS_21RepetitionPenaltyTypeE1EEEvPT_fPKiPiiiiiS5_ii,"a",@progbits
	.sectionflags	@""
	.align	4
.nv.constant0._ZN17fastertransformer22applyRepetitionPenaltyIfLNS_21RepetitionPenaltyTypeE1EEEvPT_fPKiPiiiiiS5_ii:
	.zero		416


//--------------------- .nv.constant0._ZN17fastertransformer22applyRepetitionPenaltyIfLNS_21RepetitionPenaltyTypeE0EEEvPT_fPKiPiiiiiS5_ii --------------------------
	.section	.nv.constant0._ZN17fastertransformer22applyRepetitionPenaltyIfLNS_21RepetitionPenaltyTypeE0EEEvPT_fPKiPiiiiiS5_ii,"a",@progbits
	.sectionflags	@""
	.align	4
.nv.constant0._ZN17fastertransformer22applyRepetitionPenaltyIfLNS_21RepetitionPenaltyTypeE0EEEvPT_fPKiPiiiiiS5_ii:
	.zero		416


//--------------------- .nv.constant0._ZN17fastertransformer28batchApplyTemperaturePenaltyI6__halfEEvPT_PKS2_PKfiii --------------------------
	.section	.nv.constant0._ZN17fastertransformer28batchApplyTemperaturePenaltyI6__halfEEvPT_PKS2_PKfiii,"a",@progbits
	.sectionflags	@""
	.align	4
.nv.constant0._ZN17fastertransformer28batchApplyTemperaturePenaltyI6__halfEEvPT_PKS2_PKfiii:
	.zero		388


//--------------------- .nv.constant0._ZN17fastertransformer28batchApplyTemperaturePenaltyIfEEvPT_PKS1_PKfiii --------------------------
	.section	.nv.constant0._ZN17fastertransformer28batchApplyTemperaturePenaltyIfEEvPT_PKS1_PKfiii,"a",@progbits
	.sectionflags	@""
	.align	4
.nv.constant0._ZN17fastertransformer28batchApplyTemperaturePenaltyIfEEvPT_PKS1_PKfiii:
	.zero		388


//--------------------- .nv.constant0._ZN17fastertransformer23applyTemperaturePenaltyI6__halfEEvPT_PKS2_fiii --------------------------
	.section	.nv.constant0._ZN17fastertransformer23applyTemperaturePenaltyI6__halfEEvPT_PKS2_fiii,"a",@progbits
	.sectionflags	@""
	.align	4
.nv.constant0._ZN17fastertransformer23applyTemperaturePenaltyI6__halfEEvPT_PKS2_fiii:
	.zero		384


//--------------------- .nv.constant0._ZN17fastertransformer23applyTemperaturePenaltyIfEEvPT_PKS1_fiii --------------------------
	.section	.nv.constant0._ZN17fastertransformer23applyTemperaturePenaltyIfEEvPT_PKS1_fiii,"a",@progbits
	.sectionflags	@""
	.align	4
.nv.constant0._ZN17fastertransformer23applyTemperaturePenaltyIfEEvPT_PKS1_fiii:
	.zero		384


//--------------------- .nv.constant0._ZN17fastertransformer31batchApplyTemperaturePenalty_h2EP7__half2PKS0_PKfiii --------------------------
	.section	.nv.constant0._ZN17fastertransformer31batchApplyTemperaturePenalty_h2EP7__half2PKS0_PKfiii,"a",@progbits
	.sectionflags	@""
	.align	4
.nv.constant0._ZN17fastertransformer31batchApplyTemperaturePenalty_h2EP7__half2PKS0_PKfiii:
	.zero		388


//--------------------- .nv.constant0._ZN17fastertransformer23applyTemperaturePenaltyI7__half2EEvPT_PKS2_fiii --------------------------
	.section	.nv.constant0._ZN17fastertransformer23applyTemperaturePenaltyI7__half2EEvPT_PKS2_fiii,"a",@progbits
	.sectionflags	@""
	.align	4
.nv.constant0._ZN17fastertransformer23applyTemperaturePenaltyI7__half2EEvPT_PKS2_fiii:
	.zero		384


//--------------------- .text._ZN17fastertransformer26batchApplyMinLengthPenaltyI6__halfEEvPT_PKiS5_S5_ii --------------------------
	.section	.text._ZN17fastertransformer26batchApplyMinLengthPenaltyI6__halfEEvPT_PKiS5_S5_ii,"ax",@progbits
	.sectioninfo	@"SHI_REGISTERS=10"
	.align	128
        .global         _ZN17fastertransformer26batchApplyMinLengthPenaltyI6__halfEEvPT_PKiS5_S5_ii
        .type           _ZN17fastertransformer26batchApplyMinLengthPenaltyI6__halfEEvPT_PKiS5_S5_ii,@function
        .size           _ZN17fastertransformer26batchApplyMinLengthPenaltyI6__halfEEvPT_PKiS5_S5_ii,(.L_x_130 - _ZN17fastertransformer26batchApplyMinLengthPenaltyI6__halfEEvPT_PKiS5_S5_ii)
        .other          _ZN17fastertransformer26batchApplyMinLengthPenaltyI6__halfEEvPT_PKiS5_S5_ii,@"STO_CUDA_ENTRY STV_DEFAULT"
_ZN17fastertransformer26batchApplyMinLengthPenaltyI6__halfEEvPT_PKiS5_S5_ii:
.text._ZN17fastertransformer26batchApplyMinLengthPenaltyI6__halfEEvPT_PKiS5_S5_ii:
[----:B------:R-:W-:Y:S02]  /*0000*/  IMAD.MOV.U32 R1, RZ, RZ, c[0x0][0x28] ;  /* 0x00000a00ff017624 */ /* 0x000fe400078e00ff */
[----:B------:R-:W0:Y:S01]  /*0010*/  S2R R0, SR_CTAID.X ;  /* 0x0000000000007919 */ /* 0x000e220000002500 */
[----:B------:R-:W-:Y:S01]  /*0020*/  HFMA2.MMA R5, -RZ, RZ, 0, 2.384185791015625e-07 ;  /* 0x00000004ff057435 */ /* 0x000fe200000001ff */
[----:B------:R-:W-:Y:S02]  /*0030*/  ULDC.64 UR4, c[0x0][0x118] ;  /* 0x0000460000047ab9 */ /* 0x000fe40000000a00 */
[----:B------:R-:W0:Y:S02]  /*0040*/  S2R R3, SR_TID.X ;  /* 0x0000000000037919 */ /* 0x000e240000002100 */
[----:B0-----:R-:W-:-:S05]  /*0050*/  IMAD R0, R0, c[0x0][0x0], R3 ;  /* 0x0000000000007a24 */ /* 0x001fca00078e0203 */
[----:B------:R-:W-:-:S04]  /*0060*/  IMAD.WIDE R2, R0, R5, c[0x0][0x178] ;  /* 0x00005e0000027625 */ /* 0x000fc800078e0205 */
[----:B------:R-:W-:Y:S02]  /*0070*/  IMAD.WIDE R4, R0, R5, c[0x0][0x168] ;  /* 0x00005a0000047625 */ /* 0x000fe400078e0205 */
[----:B------:R-:W2:Y:S04]  /*0080*/  LDG.E R2, [R2.64] ;  /* 0x0000000402027981 */ /* 0x000ea8000c1e1900 */
[----:B------:R-:W3:Y:S01]  /*0090*/  LDG.E R5, [R4.64] ;  /* 0x0000000404057981 */ /* 0x000ee2000c1e1900 */
[----:B------:R-:W-:-:S05]  /*00a0*/  IMAD.MOV.U32 R7, RZ, RZ, 0x1 ;  /* 0x00000001ff077424 */ /* 0x000fca00078e00ff */
[----:B--2---:R-:W-:-:S04]  /*00b0*/  IADD3 R6, R2, -c[0x0][0x180], R7 ;  /* 0x8000600002067a10 */ /* 0x004fc80007ffe007 */
[----:B---3--:R-:W-:-:S13]  /*00c0*/  ISETP.GE.AND P0, PT, R6, R5, PT ;  /* 0x000000050600720c */ /* 0x008fda0003f06270 */
[----:B------:R-:W-:Y:S05]  /*00d0*/  @P0 EXIT ;  /* 0x000000000000094d */ /* 0x000fea0003800000 */
[----:B------:R-:W-:Y:S02]  /*00e0*/  SHF.R.S32.HI R3, RZ, 0x1f, R0 ;  /* 0x0000001fff037819 */ /* 0x000fe40000011400 */
[----:B------:R-:W-:-:S04]  /*00f0*/  LEA R4, P0, R0, c[0x0][0x170], 0x2 ;  /* 0x00005c0000047a11 */ /* 0x000fc800078010ff */
[----:B------:R-:W-:-:S06]  /*0100*/  LEA.HI.X R5, R0, c[0x0][0x174], R3, 0x2, P0 ;  /* 0x00005d0000057a11 */ /* 0x000fcc00000f1403 */
[----:B------:R-:W2:Y:S01]  /*0110*/  LDG.E R5, [R4.64] ;  /* 0x0000000404057981 */ /* 0x000ea2000c1e1900 */
[----:B------:R-:W-:Y:S01]  /*0120*/  MOV R6, 0xfbff ;  /* 0x0000fbff00067802 */ /* 0x000fe20000000f00 */
[----:B------:R-:W-:Y:S02]  /*0130*/  IMAD.MOV.U32 R3, RZ, RZ, 0x2 ;  /* 0x00000002ff037424 */ /* 0x000fe400078e00ff */
[----:B--2---:R-:W-:Y:S01]  /*0140*/  IMAD R2, R0, c[0x0][0x184], R5 ;  /* 0x0000610000027a24 */ /* 0x004fe200078e0205 */
[----:B------:R-:W-:-:S03]  /*0150*/  PRMT R0, R6, 0x7610, R0 ;  /* 0x0000761006007816 */ /* 0x000fc60000000000 */
[----:B------:R-:W-:-:S05]  /*0160*/  IMAD.WIDE R2, R2, R3, c[0x0][0x160] ;  /* 0x0000580002027625 */ /* 0x000fca00078e0203 */
[----:B------:R-:W-:Y:S01]  /*0170*/  STG.E.U16 [R2.64], R0 ;  /* 0x0000000002007986 */ /* 0x000fe2000c101504 */
[----:B------:R-:W-:Y:S05]  /*0180*/  EXIT ;  /* 0x000000000000794d */ /* 0x000fea0003800000 */
.L_x_0:
[----:B------:R-:W-:-:S00]  /*0190*/  BRA `(.L_x_0) ;  /* 0xfffffff000007947 */ /* 0x000fc0000383ffff */
[----:B------:R-:W-:-:S00]  /*01a0*/  NOP ;  /* 0x0000000000007918 */ /* 0x000fc00000000000 */
        /* <DEDUP_REMOVED lines=13> */
.L_x_130:


//--------------------- .text._ZN17fastertransformer26batchApplyMinLengthPenaltyIfEEvPT_PKiS4_S4_ii --------------------------
	.section	.text._ZN17fastertransformer26batchApplyMinLengthPenaltyIfEEvPT_PKiS4_S4_ii,"ax",@progbits
	.sectioninfo	@"SHI_REGISTERS=12"
	.align	128
        .global         _ZN17fastertransformer26batchApplyMinLengthPenaltyIfEEvPT_PKiS4_S4_ii
        .type           _ZN17fastertransformer26batchApplyMinLengthPenaltyIfEEvPT_PKiS4_S4_ii,@function
        .size           _ZN17fastertransformer26batchApplyMinLengthPenaltyIfEEvPT_PKiS4_S4_ii,(.L_x_131 - _ZN17fastertransformer26batchApplyMinLengthPenaltyIfEEvPT_PKiS4_S4_ii)
        .other          _ZN17fastertransformer26batchApplyMinLengthPenaltyIfEEvPT_PKiS4_S4_ii,@"STO_CUDA_ENTRY STV_DEFAULT"
_ZN17fastertransformer26batchApplyMinLengthPenaltyIfEEvPT_PKiS4_S4_ii:
.text._ZN17fastertransformer26batchApplyMinLengthPenaltyIfEEvPT_PKiS4_S4_ii:
[----:B------:R-:W-:Y:S02]  /*0000*/  IMAD.MOV.U32 R1, RZ, RZ, c[0x0][0x28] ;  /* 0x00000a00ff017624 */ /* 0x000fe400078e00ff */
[----:B------:R-:W0:Y:S01]  /*0010*/  S2R R0, SR_CTAID.X ;  /* 0x0000000000007919 */ /* 0x000e220000002500 */
[----:B------:R-:W-:Y:S01]  /*0020*/  IMAD.MOV.U32 R7, RZ, RZ, 0x4 ;  /* 0x00000004ff077424 */ /* 0x000fe200078e00ff */
[----:B------:R-:W-:Y:S02]  /*0030*/  ULDC.64 UR4, c[0x0][0x118] ;  /* 0x0000460000047ab9 */ /* 0x000fe40000000a00 */
[----:B------:R-:W0:Y:S02]  /*0040*/  S2R R3, SR_TID.X ;  /* 0x0000000000037919 */ /* 0x000e240000002100 */
[----:B0-----:R-:W-:-:S04]  /*0050*/  IMAD R0, R0, c[0x0][0x0], R3 ;  /* 0x0000000000007a24 */ /* 0x001fc800078e0203 */
[----:B------:R-:W-:-:S04]  /*0060*/  IMAD.WIDE R2, R0, R7, c[0x0][0x178] ;  /* 0x00005e0000027625 */ /* 0x000fc800078e0207 */
[----:B------:R-:W-:Y:S02]  /*0070*/  IMAD.WIDE R4, R0, R7, c[0x0][0x168] ;  /* 0x00005a0000047625 */ /* 0x000fe400078e0207 */
[----:B------:R-:W2:Y:S04]  /*0080*/  LDG.E R2, [R2.64] ;  /* 0x0000000402027981 */ /* 0x000ea8000c1e1900 */
[----:B------:R-:W3:Y:S01]  /*0090*/  LDG.E R5, [R4.64] ;  /* 0x0000000404057981 */ /* 0x000ee2000c1e1900 */
[----:B------:R-:W-:-:S10]  /*00a0*/  HFMA2.MMA R9, -RZ, RZ, 0, 5.9604644775390625e-08 ;  /* 0x00000001ff097435 */ /* 0x000fd400000001ff */
        /* <DEDUP_REMOVED lines=8> */
[----:B--2---:R-:W-:-:S04]  /*0130*/  IMAD R2, R0, c[0x0][0x184], R5 ;  /* 0x0000610000027a24 */ /* 0x004fc800078e0205 */
[----:B------:R-:W-:-:S05]  /*0140*/  IMAD.WIDE R2, R2, R7, c[0x0][0x160] ;  /* 0x0000580002027625 */ /* 0x000fca00078e0207 */
[----:B------:R-:W-:Y:S01]  /*0150*/  STG.E [R2.64], R9 ;  /* 0x0000000902007986 */ /* 0x000fe2000c101904 */
[----:B------:R-:W-:Y:S05]  /*0160*/  EXIT ;  /* 0x000000000000794d */ /* 0x000fea0003800000 */
.L_x_1:
        /* <DEDUP_REMOVED lines=9> */
.L_x_131:


//--------------------- .text._ZN17fastertransformer27batchApplyRepetitionPenaltyI6__halfLNS_21RepetitionPenaltyTypeE1EEEvPT_PKfPKiiiS8_ii --------------------------
	.section	.text._ZN17fastertransformer27batchApplyRepetitionPenaltyI6__halfLNS_21RepetitionPenaltyTypeE1EEEvPT_PKfPKiiiS8_ii,"ax",@progbits
	.sectioninfo	@"SHI_REGISTERS=28"
	.align	128
        .global         _ZN17fastertransformer27batchApplyRepetitionPenaltyI6__halfLNS_21RepetitionPenaltyTypeE1EEEvPT_PKfPKiiiS8_ii
        .type           _ZN17fastertransformer27batchApplyRepetitionPenaltyI6__halfLNS_21RepetitionPenaltyTypeE1EEEvPT_PKfPKiiiS8_ii,@function
        .size           _ZN17fastertransformer27batchApplyRepetitionPenaltyI6__halfLNS_21RepetitionPenaltyTypeE1EEEvPT_PKfPKiiiS8_ii,(.L_x_132 - _ZN17fastertransformer27batchApplyRepetitionPenaltyI6__halfLNS_21RepetitionPenaltyTypeE1EEEvPT_PKfPKiiiS8_ii)
        .other          _ZN17fastertransformer27batchApplyRepetitionPenaltyI6__halfLNS_21RepetitionPenaltyTypeE1EEEvPT_PKfPKiiiS8_ii,@"STO_CUDA_ENTRY STV_DEFAULT"
_ZN17fastertransformer27batchApplyRepetitionPenaltyI6__halfLNS_21RepetitionPenaltyTypeE1EEEvPT_PKfPKiiiS8_ii:
.text._ZN17fastertransformer27batchApplyRepetitionPenaltyI6__halfLNS_21RepetitionPenaltyTypeE1EEEvPT_PKfPKiiiS8_ii:
[----:B------:R-:W-:Y:S02]  /*0000*/  IMAD.MOV.U32 R1, RZ, RZ, c[0x0][0x28] ;  /* 0x00000a00ff017624 */ /* 0x000fe400078e00ff */
[----:B------:R-:W0:Y:S01]  /*0010*/  S2R R16, SR_CTAID.X ;  /* 0x0000000000107919 */ /* 0x000e220000002500 */
[----:B------:R-:W-:Y:S01]  /*0020*/  ISETP.NE.U32.AND P0, PT, RZ, c[0x0][0x180], PT ;  /* 0x00006000ff007a0c */ /* 0x000fe20003f05070 */
[----:B------:R-:W-:Y:S01]  /*0030*/  IMAD.MOV.U32 R17, RZ, RZ, c[0x0][0x188] ;  /* 0x00006200ff117624 */ /* 0x000fe200078e00ff */
[----:B------:R-:W-:Y:S01]  /*0040*/  ULDC.64 UR36, c[0x0][0x118] ;  /* 0x0000460000247ab9 */ /* 0x000fe20000000a00 */
[----:B------:R-:W1:Y:S01]  /*0050*/  S2R R18, SR_TID.X ;  /* 0x0000000000127919 */ /* 0x000e620000002100 */
[----:B------:R-:W-:Y:S02]  /*0060*/  ISETP.NE.AND.EX P0, PT, RZ, c[0x0][0x184], PT, P0 ;  /* 0x00006100ff007a0c */ /* 0x000fe40003f05300 */
[----:B0-----:R-:W-:-:S11]  /*0070*/  SHF.R.S32.HI R3, RZ, 0x1f, R16 ;  /* 0x0000001fff037819 */ /* 0x001fd60000011410 */
[----:B------:R-:W-:-:S04]  /*0080*/  @P0 LEA R2, P1, R16, c[0x0][0x180], 0x2 ;  /* 0x0000600010020a11 */ /* 0x000fc800078210ff */
[----:B------:R-:W-:-:S05]  /*0090*/  @P0 LEA.HI.X R3, R16, c[0x0][0x184], R3, 0x2, P1 ;  /* 0x0000610010030a11 */ /* 0x000fca00008f1403 */
[----:B------:R0:W5:Y:S01]  /*00a0*/  @P0 LDG.E R17, [R2.64] ;  /* 0x0000002402110981 */ /* 0x000162000c1e1900 */
[----:B-1----:R-:W-:Y:S01]  /*00b0*/  ISETP.GE.AND P0, PT, R18, c[0x0][0x18c], PT ;  /* 0x0000630012007a0c */ /* 0x002fe20003f06270 */
[----:B------:R-:W-:Y:S01]  /*00c0*/  IMAD R19, R16, c[0x0][0x17c], RZ ;  /* 0x00005f0010137a24 */ /* 0x000fe200078e02ff */
[----:B------:R-:W-:Y:S04]  /*00d0*/  BSSY B8, `(.L_x_2) ;  /* 0x0000037000087945 */ /* 0x000fe80003800000 */
[----:B------:R-:W-:-:S07]  /*00e0*/  SHF.R.S32.HI R22, RZ, 0x1f, R19 ;  /* 0x0000001fff167819 */ /* 0x000fce0000011413 */
[----:B------:R-:W-:Y:S05]  /*00f0*/  @P0 BRA `(.L_x_3) ;  /* 0x0000034000000947 */ /* 0x000fea0003800000 */
[----:B0-----:R-:W-:-:S04]  /*0100*/  IMAD.MOV.U32 R3, RZ, RZ, 0x4 ;  /* 0x00000004ff037424 */ /* 0x001fc800078e00ff */
[----:B------:R-:W-:-:S05]  /*0110*/  IMAD.WIDE R2, R16, R3, c[0x0][0x168] ;  /* 0x00005a0010027625 */ /* 0x000fca00078e0203 */
[----:B------:R0:W5:Y:S01]  /*0120*/  LDG.E R23, [R2.64] ;  /* 0x0000002402177981 */ /* 0x000162000c1e1900 */
[----:B------:R-:W-:-:S05]  /*0130*/  IMAD.MOV.U32 R24, RZ, RZ, R18 ;  /* 0x000000ffff187224 */ /* 0x000fca00078e0012 */
.L_x_8:
[C---:B-----5:R-:W-:Y:S01]  /*0140*/  ISETP.GE.AND P0, PT, R24.reuse, R17, PT ;  /* 0x000000111800720c */ /* 0x060fe20003f06270 */
[----:B------:R-:W-:Y:S01]  /*0150*/  BSSY B7, `(.L_x_4) ;  /* 0x000002b000077945 */ /* 0x000fe20003800000 */
[----:B------:R-:W-:-:S13]  /*0160*/  ISETP.LT.AND P1, PT, R24, c[0x0][0x188], PT ;  /* 0x0000620018007a0c */ /* 0x000fda0003f21270 */
[----:B------:R-:W-:Y:S05]  /*0170*/  @P0 BRA P1, `(.L_x_5) ;  /* 0x0000028000000947 */ /* 0x000fea0000800000 */
[----:B0-----:R-:W-:Y:S02]  /*0180*/  IMAD.MOV.U32 R3, RZ, RZ, 0x4 ;  /* 0x00000004ff037424 */ /* 0x001fe400078e00ff */
[----:B------:R-:W-:-:S04]  /*0190*/  IMAD R2, R24, c[0x0][0x178], R16 ;  /* 0x00005e0018027a24 */ /* 0x000fc800078e0210 */
[----:B------:R-:W-:-:S05]  /*01a0*/  IMAD.WIDE R2, R2, R3, c[0x0][0x170] ;  /* 0x00005c0002027625 */ /* 0x000fca00078e0203 */
[----:B------:R-:W2:Y:S01]  /*01b0*/  LDG.E R25, [R2.64] ;  /* 0x0000002402197981 */ /* 0x000ea2000c1e1900 */
[----:B------:R-:W-:Y:S01]  /*01c0*/  BSSY B6, `(.L_x_6) ;  /* 0x0000016000067945 */ /* 0x000fe20003800000 */
[----:B--2---:R-:W-:-:S13]  /*01d0*/  ISETP.GE.AND P0, PT, R25, c[0x0][0x17c], PT ;  /* 0x00005f0019007a0c */ /* 0x004fda0003f06270 */
[----:B------:R-:W-:Y:S05]  /*01e0*/  @!P0 BRA `(.L_x_7) ;  /* 0x0000013000008947 */ /* 0x000fea0003800000 */
[----:B------:R-:W-:Y:S01]  /*01f0*/  MOV R2, 0x50 ;  /* 0x0000005000027802 */ /* 0x000fe20000000f00 */
[----:B------:R-:W-:Y:S02]  /*0200*/  IMAD.MOV.U32 R4, RZ, RZ, c[0x4][0x48] ;  /* 0x01001200ff047624 */ /* 0x000fe400078e00ff */
[----:B------:R-:W-:Y:S02]  /*0210*/  IMAD.MOV.U32 R5, RZ, RZ, c[0x4][0x4c] ;  /* 0x01001300ff057624 */ /* 0x000fe400078e00ff */
[----:B------:R-:W-:Y:S01]  /*0220*/  IMAD.MOV.U32 R6, RZ, RZ, c[0x4][0x38] ;  /* 0x01000e00ff067624 */ /* 0x000fe200078e00ff */
[----:B------:R-:W0:Y:S01]  /*0230*/  LDC.64 R2, c[0x4][R2] ;  /* 0x0100000002027b82 */ /* 0x000e220000000a00 */
[----:B------:R-:W-:Y:S02]  /*0240*/  IMAD.MOV.U32 R7, RZ, RZ, c[0x4][0x3c] ;  /* 0x01000f00ff077624 */ /* 0x000fe400078e00ff */
[----:B------:R-:W-:Y:S02]  /*0250*/  IMAD.MOV.U32 R8, RZ, RZ, 0x18a ;  /* 0x0000018aff087424 */ /* 0x000fe400078e00ff */
[----:B------:R-:W-:-:S02]  /*0260*/  IMAD.MOV.U32 R10, RZ, RZ, c[0x4][0x28] ;  /* 0x01000a00ff0a7624 */ /* 0x000fc400078e00ff */
[----:B------:R-:W-:Y:S02]  /*0270*/  IMAD.MOV.U32 R11, RZ, RZ, c[0x4][0x2c] ;  /* 0x01000b00ff0b7624 */ /* 0x000fe400078e00ff */
[----:B------:R-:W-:Y:S02]  /*0280*/  IMAD.MOV.U32 R12, RZ, RZ, 0x1 ;  /* 0x00000001ff0c7424 */ /* 0x000fe400078e00ff */
[----:B------:R-:W-:Y:S02]  /*0290*/  IMAD.MOV.U32 R13, RZ, RZ, RZ ;  /* 0x000000ffff0d7224 */ /* 0x000fe400078e00ff */
[----:B------:R-:W-:Y:S01]  /*02a0*/  LEPC R14 ;  /* 0x00000000000e734e */ /* 0x000fe20000000000 */
[----:B------:R-:W-:Y:S02]  /*02b0*/  MOV R9, 0x320 ;  /* 0x0000032000097802 */ /* 0x000fe40000000f00 */
[----:B------:R-:W-:Y:S02]  /*02c0*/  MOV R20, 0x2a0 ;  /* 0x000002a000147802 */ /* 0x000fe40000000f00 */
[----:B------:R-:W-:Y:S02]  /*02d0*/  MOV R21, 0x0 ;  /* 0x0000000000157802 */ /* 0x000fe40000000f00 */
[----:B------:R-:W-:-:S02]  /*02e0*/  MOV R0, 0x0 ;  /* 0x0000000000007802 */ /* 0x000fc40000000f00 */
[----:B------:R-:W-:-:S04]  /*02f0*/  IADD3 R20, P0, P1, -R20, R9, R14 ;  /* 0x0000000914147210 */ /* 0x000fc8000791e10e */
[----:B------:R-:W-:-:S04]  /*0300*/  IADD3.X R21, ~R0, R21, R15, P0, P1 ;  /* 0x0000001500157210 */ /* 0x000fc800007e250f */
[----:B0-----:R-:W-:Y:S05]  /*0310*/  CALL.ABS.NOINC R2 ;  /* 0x0000000002007343 */ /* 0x001fea0003c00000 */
.L_x_7:
[----:B------:R-:W-:Y:S05]  /*0320*/  BSYNC B6 ;  /* 0x0000000000067941 */ /* 0x000fea0003800000 */
.L_x_6:
[----:B------:R-:W-:-:S04]  /*0330*/  IADD3 R0, P0, R19, R25, RZ ;  /* 0x0000001913007210 */ /* 0x000fc80007f1e0ff */
[----:B------:R-:W-:Y:S02]  /*0340*/  LEA.HI.X.SX32 R3, R25, R22, 0x1, P0 ;  /* 0x0000001619037211 */ /* 0x000fe400000f0eff */
[----:B------:R-:W-:-:S04]  /*0350*/  LEA R2, P0, R0, c[0x0][0x160], 0x1 ;  /* 0x0000580000027a11 */ /* 0x000fc800078008ff */
[----:B------:R-:W-:-:S05]  /*0360*/  LEA.HI.X R3, R0, c[0x0][0x164], R3, 0x1, P0 ;  /* 0x0000590000037a11 */ /* 0x000fca00000f0c03 */
[----:B------:R-:W2:Y:S01]  /*0370*/  LDG.E.U16 R2, [R2.64] ;  /* 0x0000002402027981 */ /* 0x000ea2000c1e1500 */
[----:B------:R-:W-:-:S05]  /*0380*/  IADD3 R0, R24, c[0x0][0x18c], RZ ;  /* 0x0000630018007a10 */ /* 0x000fca0007ffe0ff */
[----:B------:R0:W-:Y:S01]  /*0390*/  STS [R0.X4], R25 ;  /* 0x0000001900007388 */ /* 0x0001e20000004800 */
[----:B--2---:R-:W-:-:S05]  /*03a0*/  HADD2.F32 R4, -RZ, R2.H0_H0 ;  /* 0x20000002ff047230 */ /* 0x004fca0000004100 */
[----:B------:R-:W-:-:S13]  /*03b0*/  FSETP.GEU.FTZ.AND P0, PT, R4, RZ, PT ;  /* 0x000000ff0400720b */ /* 0x000fda0003f1e000 */
[----:B------:R-:W1:Y:S02]  /*03c0*/  @P0 MUFU.RCP R5, R23 ;  /* 0x0000001700050308 */ /* 0x000e640000001000 */
[----:B-1----:R-:W-:Y:S02]  /*03d0*/  @P0 FMUL.FTZ R5, R4, R5 ;  /* 0x0000000504050220 */ /* 0x002fe40000410000 */
[----:B------:R-:W-:-:S05]  /*03e0*/  @!P0 FMUL.FTZ R5, R23, R4 ;  /* 0x0000000417058220 */ /* 0x000fca0000410000 */
[----:B------:R0:W-:Y:S02]  /*03f0*/  STS [R24.X4], R5 ;  /* 0x0000000518007388 */ /* 0x0001e40000004800 */
.L_x_5:
[----:B------:R-:W-:Y:S05]  /*0400*/  BSYNC B7 ;  /* 0x0000000000077941 */ /* 0x000fea0003800000 */
.L_x_4:
[----:B0-----:R-:W-:-:S04]  /*0410*/  IADD3 R24, R24, c[0x0][0x0], RZ ;  /* 0x0000000018187a10 */ /* 0x001fc80007ffe0ff */
[----:B------:R-:W-:-:S13]  /*0420*/  ISETP.GE.AND P0, PT, R24, c[0x0][0x18c], PT ;  /* 0x0000630018007a0c */ /* 0x000fda0003f06270 */
[----:B------:R-:W-:Y:S05]  /*0430*/  @!P0 BRA `(.L_x_8) ;  /* 0xfffffd0000008947 */ /* 0x000fea000383ffff */
.L_x_3:
[----:B0-----:R-:W-:Y:S05]  /*0440*/  BSYNC B8 ;  /* 0x0000000000087941 */ /* 0x001fea0003800000 */
.L_x_2:
[----:B------:R-:W-:-:S05]  /*0450*/  IMAD.MOV.U32 R0, RZ, RZ, c[0x0][0x0] ;  /* 0x00000000ff007624 */ /* 0x000fca00078e00ff */
[----:B------:R-:W-:-:S13]  /*0460*/  ISETP.GE.U32.AND P0, PT, R0, 0x21, PT ;  /* 0x000000210000780c */ /* 0x000fda0003f06070 */
[----:B------:R-:W-:Y:S01]  /*0470*/  @P0 WARPSYNC 0xffffffff ;  /* 0xffffffff00000948 */ /* 0x000fe20003800000 */
[----:B------:R-:W-:Y:S01]  /*0480*/  @P0 BAR.SYNC.DEFER_BLOCKING 0x0 ;  /* 0x0000000000000b1d */ /* 0x000fe20000010000 */
[----:B------:R-:W-:-:S13]  /*0490*/  ISETP.GE.AND P0, PT, R18, c[0x0][0x18c], PT ;  /* 0x0000630012007a0c */ /* 0x000fda0003f06270 */
[----:B------:R-:W-:Y:S05]  /*04a0*/  @P0 EXIT ;  /* 0x000000000000094d */ /* 0x000fea0003800000 */
.L_x_11:
[C---:B-----5:R-:W-:Y:S01]  /*04b0*/  ISETP.GE.AND P0, PT, R18.reuse, R17, PT ;  /* 0x000000111200720c */ /* 0x060fe20003f06270 */
[----:B------:R-:W-:Y:S01]  /*04c0*/  BSSY B0, `(.L_x_9) ;  /* 0x000000c000007945 */ /* 0x000fe20003800000 */
[----:B------:R-:W-:-:S13]  /*04d0*/  ISETP.LT.AND P1, PT, R18, c[0x0][0x188], PT ;  /* 0x0000620012007a0c */ /* 0x000fda0003f21270 */
[----:B0-----:R-:W-:Y:S05]  /*04e0*/  @P0 BRA P1, `(.L_x_10) ;  /* 0x0000009000000947 */ /* 0x001fea0000800000 */
[----:B------:R-:W-:Y:S01]  /*04f0*/  IADD3 R0, R18, c[0x0][0x18c], RZ ;  /* 0x0000630012007a10 */ /* 0x000fe20007ffe0ff */
[----:B------:R-:W0:Y:S05]  /*0500*/  LDS R3, [R18.X4] ;  /* 0x0000000012037984 */ /* 0x000e2a0000004800 */
[----:B------:R-:W1:Y:S01]  /*0510*/  LDS R0, [R0.X4] ;  /* 0x0000000000007984 */ /* 0x000e620000004800 */
[----:B0-----:R-:W-:Y:S02]  /*0520*/  F2FP.PACK_AB R4, RZ, R3 ;  /* 0x00000003ff04723e */ /* 0x001fe400000000ff */
[----:B-1----:R-:W-:-:S04]  /*0530*/  IADD3 R5, P0, R19, R0, RZ ;  /* 0x0000000013057210 */ /* 0x002fc80007f1e0ff */
[----:B------:R-:W-:Y:S02]  /*0540*/  LEA.HI.X.SX32 R6, R0, R22, 0x1, P0 ;  /* 0x0000001600067211 */ /* 0x000fe400000f0eff */
[----:B------:R-:W-:-:S04]  /*0550*/  LEA R2, P0, R5, c[0x0][0x160], 0x1 ;  /* 0x0000580005027a11 */ /* 0x000fc800078008ff */
[----:B------:R-:W-:-:S05]  /*0560*/  LEA.HI.X R3, R5, c[0x0][0x164], R6, 0x1, P0 ;  /* 0x0000590005037a11 */ /* 0x000fca00000f0c06 */
[----:B------:R0:W-:Y:S04]  /*0570*/  STG.E.U16 [R2.64], R4 ;  /* 0x0000000402007986 */ /* 0x0001e8000c101524 */
.L_x_10:
[----:B------:R-:W-:Y:S05]  /*0580*/  BSYNC B0 ;  /* 0x0000000000007941 */ /* 0x000fea0003800000 */
.L_x_9:
[----:B------:R-:W-:-:S04]  /*0590*/  IADD3 R18, R18, c[0x0][0x0], RZ ;  /* 0x0000000012127a10 */ /* 0x000fc80007ffe0ff */
[----:B------:R-:W-:-:S13]  /*05a0*/  ISETP.GE.AND P0, PT, R18, c[0x0][0x18c], PT ;  /* 0x0000630012007a0c */ /* 0x000fda0003f06270 */
[----:B------:R-:W-:Y:S05]  /*05b0*/  @!P0 BRA `(.L_x_11) ;  /* 0xfffffef000008947 */ /* 0x000fea000383ffff */
[----:B------:R-:W-:Y:S05]  /*05c0*/  EXIT ;  /* 0x000000000000794d */ /* 0x000fea0003800000 */
.L_x_12:
        /* <DEDUP_REMOVED lines=11> */
.L_x_132:


//--------------------- .text._ZN17fastertransformer27batchApplyRepetitionPenaltyI6__halfLNS_21RepetitionPenaltyTypeE0EEEvPT_PKfPKiiiS8_ii --------------------------
	.section	.text._ZN17fastertransformer27batchApplyRepetitionPenaltyI6__halfLNS_21RepetitionPenaltyTypeE0EEEvPT_PKfPKiiiS8_ii,"ax",@progbits
	.sectioninfo	@"SHI_REGISTERS=28"
	.align	128
        .global         _ZN17fastertransformer27batchApplyRepetitionPenaltyI6__halfLNS_21RepetitionPenaltyTypeE0EEEvPT_PKfPKiiiS8_ii
        .type           _ZN17fastertransformer27batchApplyRepetitionPenaltyI6__halfLNS_21RepetitionPenaltyTypeE0EEEvPT_PKfPKiiiS8_ii,@function
        .size           _ZN17fastertransformer27batchApplyRepetitionPenaltyI6__halfLNS_21RepetitionPenaltyTypeE0EEEvPT_PKfPKiiiS8_ii,(.L_x_133 - _ZN17fastertransformer27batchApplyRepetitionPenaltyI6__halfLNS_21RepetitionPenaltyTypeE0EEEvPT_PKfPKiiiS8_ii)
        .other          _ZN17fastertransformer27batchApplyRepetitionPenaltyI6__halfLNS_21RepetitionPenaltyTypeE0EEEvPT_PKfPKiiiS8_ii,@"STO_CUDA_ENTRY STV_DEFAULT"
_ZN17fastertransformer27batchApplyRepetitionPenaltyI6__halfLNS_21RepetitionPenaltyTypeE0EEEvPT_PKfPKiiiS8_ii:
.text._ZN17fastertransformer27batchApplyRepetitionPenaltyI6__halfLNS_21RepetitionPenaltyTypeE0EEEvPT_PKfPKiiiS8_ii:
        /* <DEDUP_REMOVED lines=20> */
.L_x_19:
        /* <DEDUP_REMOVED lines=30> */
.L_x_18:
[----:B------:R-:W-:Y:S05]  /*0320*/  BSYNC B6 ;  /* 0x0000000000067941 */ /* 0x000fea0003800000 */
.L_x_17:
        /* <DEDUP_REMOVED lines=8> */
[----:B------:R-:W-:-:S05]  /*03b0*/  FADD.FTZ R5, -R23, R4 ;  /* 0x0000000417057221 */ /* 0x000fca0000010100 */
[----:B------:R0:W-:Y:S02]  /*03c0*/  STS [R24.X4], R5 ;  /* 0x0000000518007388 */ /* 0x0001e40000004800 */
.L_x_16:
[----:B------:R-:W-:Y:S05]  /*03d0*/  BSYNC B7 ;  /* 0x0000000000077941 */ /* 0x000fea0003800000 */
.L_x_15:
[----:B0-----:R-:W-:-:S04]  /*03e0*/  IADD3 R24, R24, c[0x0][0x0], RZ ;  /* 0x0000000018187a10 */ /* 0x001fc80007ffe0ff */
[----:B------:R-:W-:-:S13]  /*03f0*/  ISETP.GE.AND P0, PT, R24, c[0x0][0x18c], PT ;  /* 0x0000630018007a0c */ /* 0x000fda0003f06270 */
[----:B------:R-:W-:Y:S05]  /*0400*/  @!P0 BRA `(.L_x_19) ;  /* 0xfffffd3000008947 */ /* 0x000fea000383ffff */
.L_x_14:
[----:B0-----:R-:W-:Y:S05]  /*0410*/  BSYNC B8 ;  /* 0x0000000000087941 */ /* 0x001fea0003800000 */
.L_x_13:
[----:B------:R-:W-:-:S05]  /*0420*/  IMAD.MOV.U32 R0, RZ, RZ, c[0x0][0x0] ;  /* 0x00000000ff007624 */ /* 0x000fca00078e00ff */
[----:B------:R-:W-:-:S13]  /*0430*/  ISETP.GE.U32.AND P0, PT, R0, 0x21, PT ;  /* 0x000000210000780c */ /* 0x000fda0003f06070 */
[----:B------:R-:W-:Y:S01]  /*0440*/  @P0 WARPSYNC 0xffffffff ;  /* 0xffffffff00000948 */ /* 0x000fe20003800000 */
[----:B------:R-:W-:Y:S01]  /*0450*/  @P0 BAR.SYNC.DEFER_BLOCKING 0x0 ;  /* 0x0000000000000b1d */ /* 0x000fe20000010000 */
[----:B------:R-:W-:-:S13]  /*0460*/  ISETP.GE.AND P0, PT, R18, c[0x0][0x18c], PT ;  /* 0x0000630012007a0c */ /* 0x000fda0003f06270 */
[----:B------:R-:W-:Y:S05]  /*0470*/  @P0 EXIT ;  /* 0x000000000000094d */ /* 0x000fea0003800000 */
.L_x_22:
        /* <DEDUP_REMOVED lines=13> */
.L_x_21:
[----:B------:R-:W-:Y:S05]  /*0550*/  BSYNC B0 ;  /* 0x0000000000007941 */ /* 0x000fea0003800000 */
.L_x_20:
[----:B------:R-:W-:-:S04]  /*0560*/  IADD3 R18, R18, c[0x0][0x0], RZ ;  /* 0x0000000012127a10 */ /* 0x000fc80007ffe0ff */
[----:B------:R-:W-:-:S13]  /*0570*/  ISETP.GE.AND P0, PT, R18, c[0x0][0x18c], PT ;  /* 0x0000630012007a0c */ /* 0x000fda0003f06270 */
[----:B------:R-:W-:Y:S05]  /*0580*/  @!P0 BRA `(.L_x_22) ;  /* 0xfffffef000008947 */ /* 0x000fea000383ffff */
[----:B------:R-:W-:Y:S05]  /*0590*/  EXIT ;  /* 0x000000000000794d */ /* 0x000fea0003800000 */
.L_x_23:
        /* <DEDUP_REMOVED lines=14> */
.L_x_133:


//--------------------- .text._ZN17fastertransformer27batchApplyRepetitionPenaltyIfLNS_21RepetitionPenaltyTypeE1EEEvPT_PKfPKiiiS7_ii --------------------------
	.section	.text._ZN17fastertransformer27batchApplyRepetitionPenaltyIfLNS_21RepetitionPenaltyTypeE1EEEvPT_PKfPKiiiS7_ii,"ax",@progbits
	.sectioninfo	@"SHI_REGISTERS=28"
	.align	128
        .global         _ZN17fastertransformer27batchApplyRepetitionPenaltyIfLNS_21RepetitionPenaltyTypeE1EEEvPT_PKfPKiiiS7_ii
        .type           _ZN17fastertransformer27batchApplyRepetitionPenaltyIfLNS_21RepetitionPenaltyTypeE1EEEvPT_PKfPKiiiS7_ii,@function
        .size           _ZN17fastertransformer27batchApplyRepetitionPenaltyIfLNS_21RepetitionPenaltyTypeE1EEEvPT_PKfPKiiiS7_ii,(.L_x_134 - _ZN17fastertransformer27batchApplyRepetitionPenaltyIfLNS_21RepetitionPenaltyTypeE1EEEvPT_PKfPKiiiS7_ii)
        .other          _ZN17fastertransformer27batchApplyRepetitionPenaltyIfLNS_21RepetitionPenaltyTypeE1EEEvPT_PKfPKiiiS7_ii,@"STO_CUDA_ENTRY STV_DEFAULT"
_ZN17fastertransformer27batchApplyRepetitionPenaltyIfLNS_21RepetitionPenaltyTypeE1EEEvPT_PKfPKiiiS7_ii:
.text._ZN17fastertransformer27batchApplyRepetitionPenaltyIfLNS_21RepetitionPenaltyTypeE1EEEvPT_PKfPKiiiS7_ii:
        /* <DEDUP_REMOVED lines=20> */
.L_x_30:
        /* <DEDUP_REMOVED lines=30> */
.L_x_29:
[----:B------:R-:W-:Y:S05]  /*0320*/  BSYNC B6 ;  /* 0x0000000000067941 */ /* 0x000fea0003800000 */
.L_x_28:
[----:B------:R-:W-:-:S04]  /*0330*/  IADD3 R0, P0, R19, R25, RZ ;  /* 0x0000001913007210 */ /* 0x000fc80007f1e0ff */
[----:B------:R-:W-:Y:S02]  /*0340*/  LEA.HI.X.SX32 R3, R25, R22, 0x1, P0 ;  /* 0x0000001619037211 */ /* 0x000fe400000f0eff */
[----:B------:R-:W-:-:S04]  /*0350*/  LEA R2, P0, R0, c[0x0][0x160], 0x2 ;  /* 0x0000580000027a11 */ /* 0x000fc800078010ff */
[----:B------:R-:W-:-:S05]  /*0360*/  LEA.HI.X R3, R0, c[0x0][0x164], R3, 0x2, P0 ;  /* 0x0000590000037a11 */ /* 0x000fca00000f1403 */
[----:B------:R-:W2:Y:S01]  /*0370*/  LDG.E R2, [R2.64] ;  /* 0x0000002402027981 */ /* 0x000ea2000c1e1900 */
[----:B------:R-:W-:-:S05]  /*0380*/  IADD3 R0, R24, c[0x0][0x18c], RZ ;  /* 0x0000630018007a10 */ /* 0x000fca0007ffe0ff */
[----:B------:R0:W-:Y:S01]  /*0390*/  STS [R0.X4], R25 ;  /* 0x0000001900007388 */ /* 0x0001e20000004800 */
[----:B--2---:R-:W-:-:S13]  /*03a0*/  FSETP.GEU.FTZ.AND P0, PT, R2, RZ, PT ;  /* 0x000000ff0200720b */ /* 0x004fda0003f1e000 */
[----:B------:R-:W1:Y:S02]  /*03b0*/  @P0 MUFU.RCP R5, R23 ;  /* 0x0000001700050308 */ /* 0x000e640000001000 */
[----:B-1----:R-:W-:Y:S02]  /*03c0*/  @P0 FMUL.FTZ R5, R2, R5 ;  /* 0x0000000502050220 */ /* 0x002fe40000410000 */
[----:B------:R-:W-:-:S05]  /*03d0*/  @!P0 FMUL.FTZ R5, R23, R2 ;  /* 0x0000000217058220 */ /* 0x000fca0000410000 */
[----:B------:R0:W-:Y:S02]  /*03e0*/  STS [R24.X4], R5 ;  /* 0x0000000518007388 */ /* 0x0001e40000004800 */
.L_x_27:
[----:B------:R-:W-:Y:S05]  /*03f0*/  BSYNC B7 ;  /* 0x0000000000077941 */ /* 0x000fea0003800000 */
.L_x_26:
[----:B0-----:R-:W-:-:S04]  /*0400*/  IADD3 R24, R24, c[0x0][0x0], RZ ;  /* 0x0000000018187a10 */ /* 0x001fc80007ffe0ff */
[----:B------:R-:W-:-:S13]  /*0410*/  ISETP.GE.AND P0, PT, R24, c[0x0][0x18c], PT ;  /* 0x0000630018007a0c */ /* 0x000fda0003f06270 */
[----:B------:R-:W-:Y:S05]  /*0420*/  @!P0 BRA `(.L_x_30) ;  /* 0xfffffd1000008947 */ /* 0x000fea000383ffff */
.L_x_25:
[----:B0-----:R-:W-:Y:S05]  /*0430*/  BSYNC B8 ;  /* 0x0000000000087941 */ /* 0x001fea0003800000 */
.L_x_24:
[----:B------:R-:W-:-:S05]  /*0440*/  IMAD.MOV.U32 R0, RZ, RZ, c[0x0][0x0] ;  /* 0x00000000ff007624 */ /* 0x000fca00078e00ff */
[----:B------:R-:W-:-:S13]  /*0450*/  ISETP.GE.U32.AND P0, PT, R0, 0x21, PT ;  /* 0x000000210000780c */ /* 0x000fda0003f06070 */
[----:B------:R-:W-:Y:S01]  /*0460*/  @P0 WARPSYNC 0xffffffff ;  /* 0xffffffff00000948 */ /* 0x000fe20003800000 */
[----:B------:R-:W-:Y:S01]  /*0470*/  @P0 BAR.SYNC.DEFER_BLOCKING 0x0 ;  /* 0x0000000000000b1d */ /* 0x000fe20000010000 */
[----:B------:R-:W-:-:S13]  /*0480*/  ISETP.GE.AND P0, PT, R18, c[0x0][0x18c], PT ;  /* 0x0000630012007a0c */ /* 0x000fda0003f06270 */
[----:B------:R-:W-:Y:S05]  /*0490*/  @P0 EXIT ;  /* 0x000000000000094d */ /* 0x000fea0003800000 */
.L_x_33:
[C---:B-----5:R-:W-:Y:S01]  /*04a0*/  ISETP.GE.AND P0, PT, R18.reuse, R17, PT ;  /* 0x000000111200720c */ /* 0x060fe20003f06270 */
[----:B------:R-:W-:Y:S01]  /*04b0*/  BSSY B0, `(.L_x_31) ;  /* 0x000000d000007945 */ /* 0x000fe20003800000 */
[----:B------:R-:W-:-:S13]  /*04c0*/  ISETP.LT.AND P1, PT, R18, c[0x0][0x188], PT ;  /* 0x0000620012007a0c */ /* 0x000fda0003f21270 */
[----:B0-----:R-:W-:Y:S05]  /*04d0*/  @P0 BRA P1, `(.L_x_32) ;  /* 0x000000a000000947 */ /* 0x001fea0000800000 */
[----:B------:R-:W-:Y:S01]  /*04e0*/  IMAD.SHL.U32 R0, R18, 0x4, RZ ;  /* 0x0000000412007824 */ /* 0x000fe200078e00ff */
[----:B------:R-:W-:Y:S01]  /*04f0*/  LDS R5, [R18.X4] ;  /* 0x0000000012057984 */ /* 0x000fe20000004800 */
[----:B------:R-:W-:-:S04]  /*0500*/  IMAD.MOV.U32 R3, RZ, RZ, c[0x0][0x18c] ;  /* 0x00006300ff037624 */ /* 0x000fc800078e00ff */
[----:B------:R-:W-:-:S06]  /*0510*/  IMAD R0, R3, 0x4, R0 ;  /* 0x0000000403007824 */ /* 0x000fcc00078e0200 */
[----:B------:R-:W0:Y:S02]  /*0520*/  LDS R0, [R0] ;  /* 0x0000000000007984 */ /* 0x000e240000000800 */
[----:B0-----:R-:W-:-:S04]  /*0530*/  IADD3 R3, P0, R19, R0, RZ ;  /* 0x0000000013037210 */ /* 0x001fc80007f1e0ff */
[----:B------:R-:W-:Y:S02]  /*0540*/  LEA.HI.X.SX32 R4, R0, R22, 0x1, P0 ;  /* 0x0000001600047211 */ /* 0x000fe400000f0eff */
[----:B------:R-:W-:-:S04]  /*0550*/  LEA R2, P0, R3, c[0x0][0x160], 0x2 ;  /* 0x0000580003027a11 */ /* 0x000fc800078010ff */
[----:B------:R-:W-:-:S05]  /*0560*/  LEA.HI.X R3, R3, c[0x0][0x164], R4, 0x2, P0 ;  /* 0x0000590003037a11 */ /* 0x000fca00000f1404 */
[----:B------:R0:W-:Y:S04]  /*0570*/  STG.E [R2.64], R5 ;  /* 0x0000000502007986 */ /* 0x0001e8000c101924 */
.L_x_32:
[----:B------:R-:W-:Y:S05]  /*0580*/  BSYNC B0 ;  /* 0x0000000000007941 */ /* 0x000fea0003800000 */
.L_x_31:
[----:B------:R-:W-:-:S04]  /*0590*/  IADD3 R18, R18, c[0x0][0x0], RZ ;  /* 0x0000000012127a10 */ /* 0x000fc80007ffe0ff */
[----:B------:R-:W-:-:S13]  /*05a0*/  ISETP.GE.AND P0, PT, R18, c[0x0][0x18c], PT ;  /* 0x0000630012007a0c */ /* 0x000fda0003f06270 */
[----:B------:R-:W-:Y:S05]  /*05b0*/  @!P0 BRA `(.L_x_33) ;  /* 0xfffffee000008947 */ /* 0x000fea000383ffff */
[----:B------:R-:W-:Y:S05]  /*05c0*/  EXIT ;  /* 0x000000000000794d */ /* 0x000fea0003800000 */
.L_x_34:
        /* <DEDUP_REMOVED lines=11> */
.L_x_134:


//--------------------- .text._ZN17fastertransformer27batchApplyRepetitionPenaltyIfLNS_21RepetitionPenaltyTypeE0EEEvPT_PKfPKiiiS7_ii --------------------------
	.section	.text._ZN17fastertransformer27batchApplyRepetitionPenaltyIfLNS_21RepetitionPenaltyTypeE0EEEvPT_PKfPKiiiS7_ii,"ax",@progbits
	.sectioninfo	@"SHI_REGISTERS=28"
	.align	128
        .global         _ZN17fastertransformer27batchApplyRepetitionPenaltyIfLNS_21RepetitionPenaltyTypeE0EEEvPT_PKfPKiiiS7_ii
        .type           _ZN17fastertransformer27batchApplyRepetitionPenaltyIfLNS_21RepetitionPenaltyTypeE0EEEvPT_PKfPKiiiS7_ii,@function
        .size           _ZN17fastertransformer27batchApplyRepetitionPenaltyIfLNS_21RepetitionPenaltyTypeE0EEEvPT_PKfPKiiiS7_ii,(.L_x_135 - _ZN17fastertransformer27batchApplyRepetitionPenaltyIfLNS_21RepetitionPenaltyTypeE0EEEvPT_PKfPKiiiS7_ii)
        .other          _ZN17fastertransformer27batchApplyRepetitionPenaltyIfLNS_21RepetitionPenaltyTypeE0EEEvPT_PKfPKiiiS7_ii,@"STO_CUDA_ENTRY STV_DEFAULT"
_ZN17fastertransformer27batchApplyRepetitionPenaltyIfLNS_21RepetitionPenaltyTypeE0EEEvPT_PKfPKiiiS7_ii:
.text._ZN17fastertransformer27batchApplyRepetitionPenaltyIfLNS_21RepetitionPenaltyTypeE0EEEvPT_PKfPKiiiS7_ii:
        /* <DEDUP_REMOVED lines=20> */
.L_x_41:
        /* <DEDUP_REMOVED lines=30> */
.L_x_40:
[----:B------:R-:W-:Y:S05]  /*0320*/  BSYNC B6 ;  /* 0x0000000000067941 */ /* 0x000fea0003800000 */
.L_x_39:
[----:B------:R-:W-:-:S04]  /*0330*/  IADD3 R0, P0, R19, R25, RZ ;  /* 0x0000001913007210 */ /* 0x000fc80007f1e0ff */
[----:B------:R-:W-:Y:S02]  /*0340*/  LEA.HI.X.SX32 R3, R25, R22, 0x1, P0 ;  /* 0x0000001619037211 */ /* 0x000fe400000f0eff */
[----:B------:R-:W-:-:S04]  /*0350*/  LEA R2, P0, R0, c[0x0][0x160], 0x2 ;  /* 0x0000580000027a11 */ /* 0x000fc800078010ff */
[----:B------:R-:W-:-:S05]  /*0360*/  LEA.HI.X R3, R0, c[0x0][0x164], R3, 0x2, P0 ;  /* 0x0000590000037a11 */ /* 0x000fca00000f1403 */
[----:B------:R-:W2:Y:S01]  /*0370*/  LDG.E R2, [R2.64] ;  /* 0x0000002402027981 */ /* 0x000ea2000c1e1900 */
[----:B------:R-:W-:-:S05]  /*0380*/  IADD3 R0, R24, c[0x0][0x18c], RZ ;  /* 0x0000630018007a10 */ /* 0x000fca0007ffe0ff */
[----:B------:R0:W-:Y:S01]  /*0390*/  STS [R0.X4], R25 ;  /* 0x0000001900007388 */ /* 0x0001e20000004800 */
[----:B--2---:R-:W-:-:S05]  /*03a0*/  FADD.FTZ R5, -R23, R2 ;  /* 0x0000000217057221 */ /* 0x004fca0000010100 */
[----:B------:R0:W-:Y:S02]  /*03b0*/  STS [R24.X4], R5 ;  /* 0x0000000518007388 */ /* 0x0001e40000004800 */
.L_x_38:
[----:B------:R-:W-:Y:S05]  /*03c0*/  BSYNC B7 ;  /* 0x0000000000077941 */ /* 0x000fea0003800000 */
.L_x_37:
[----:B0-----:R-:W-:-:S04]  /*03d0*/  IADD3 R24, R24, c[0x0][0x0], RZ ;  /* 0x0000000018187a10 */ /* 0x001fc80007ffe0ff */
[----:B------:R-:W-:-:S13]  /*03e0*/  ISETP.GE.AND P0, PT, R24, c[0x0][0x18c], PT ;  /* 0x0000630018007a0c */ /* 0x000fda0003f06270 */
[----:B------:R-:W-:Y:S05]  /*03f0*/  @!P0 BRA `(.L_x_41) ;  /* 0xfffffd4000008947 */ /* 0x000fea000383ffff */
.L_x_36:
[----:B0-----:R-:W-:Y:S05]  /*0400*/  BSYNC B8 ;  /* 0x0000000000087941 */ /* 0x001fea0003800000 */
.L_x_35:
[----:B------:R-:W-:-:S05]  /*0410*/  IMAD.MOV.U32 R0, RZ, RZ, c[0x0][0x0] ;  /* 0x00000000ff007624 */ /* 0x000fca00078e00ff */
[----:B------:R-:W-:-:S13]  /*0420*/  ISETP.GE.U32.AND P0, PT, R0, 0x21, PT ;  /* 0x000000210000780c */ /* 0x000fda0003f06070 */
[----:B------:R-:W-:Y:S01]  /*0430*/  @P0 WARPSYNC 0xffffffff ;  /* 0xffffffff00000948 */ /* 0x000fe20003800000 */
[----:B------:R-:W-:Y:S01]  /*0440*/  @P0 BAR.SYNC.DEFER_BLOCKING 0x0 ;  /* 0x0000000000000b1d */ /* 0x000fe20000010000 */
[----:B------:R-:W-:-:S13]  /*0450*/  ISETP.GE.AND P0, PT, R18, c[0x0][0x18c], PT ;  /* 0x0000630012007a0c */ /* 0x000fda0003f06270 */
[----:B------:R-:W-:Y:S05]  /*0460*/  @P0 EXIT ;  /* 0x000000000000094d */ /* 0x000fea0003800000 */
.L_x_44:
        /* <DEDUP_REMOVED lines=14> */
.L_x_43:
[----:B------:R-:W-:Y:S05]  /*0550*/  BSYNC B0 ;  /* 0x0000000000007941 */ /* 0x000fea0003800000 */
.L_x_42:
[----:B------:R-:W-:-:S04]  /*0560*/  IADD3 R18, R18, c[0x0][0x0], RZ ;  /* 0x0000000012127a10 */ /* 0x000fc80007ffe0ff */
[----:B------:R-:W-:-:S13]  /*0570*/  ISETP.GE.AND P0, PT, R18, c[0x0][0x18c], PT ;  /* 0x0000630012007a0c */ /* 0x000fda0003f06270 */
[----:B------:R-:W-:Y:S05]  /*0580*/  @!P0 BRA `(.L_x_44) ;  /* 0xfffffee000008947 */ /* 0x000fea000383ffff */
[----:B------:R-:W-:Y:S05]  /*0590*/  EXIT ;  /* 0x000000000000794d */ /* 0x000fea0003800000 */
.L_x_45:
        /* <DEDUP_REMOVED lines=14> */
.L_x_135:


//--------------------- .text._ZN17fastertransformer22applyRepetitionPenaltyI6__halfLNS_21RepetitionPenaltyTypeE1EEEvPT_fPKiPiiiiiS6_ii --------------------------
	.section	.text._ZN17fastertransformer22applyRepetitionPenaltyI6__halfLNS_21RepetitionPenaltyTypeE1EEEvPT_fPKiPiiiiiS6_ii,"ax",@progbits
	.sectioninfo	@"SHI_REGISTERS=14"
	.align	128
        .global         _ZN17fastertransformer22applyRepetitionPenaltyI6__halfLNS_21RepetitionPenaltyTypeE1EEEvPT_fPKiPiiiiiS6_ii
        .type           _ZN17fastertransformer22applyRepetitionPenaltyI6__halfLNS_21RepetitionPenaltyTypeE1EEEvPT_fPKiPiiiiiS6_ii,@function
        .size           _ZN17fastertransformer22applyRepetitionPenaltyI6__halfLNS_21RepetitionPenaltyTypeE1EEEvPT_fPKiPiiiiiS6_ii,(.L_x_136 - _ZN17fastertransformer22applyRepetitionPenaltyI6__halfLNS_21RepetitionPenaltyTypeE1EEEvPT_fPKiPiiiiiS6_ii)
        .other          _ZN17fastertransformer22applyRepetitionPenaltyI6__halfLNS_21RepetitionPenaltyTypeE1EEEvPT_fPKiPiiiiiS6_ii,@"STO_CUDA_ENTRY STV_DEFAULT"
_ZN17fastertransformer22applyRepetitionPenaltyI6__halfLNS_21RepetitionPenaltyTypeE1EEEvPT_fPKiPiiiiiS6_ii:
.text._ZN17fastertransformer22applyRepetitionPenaltyI6__halfLNS_21RepetitionPenaltyTypeE1EEEvPT_fPKiPiiiiiS6_ii:
[----:B------:R-:W-:Y:S02]  /*0000*/  IMAD.MOV.U32 R1, RZ, RZ, c[0x0][0x28] ;  /* 0x00000a00ff017624 */ /* 0x000fe400078e00ff */
[----:B------:R-:W0:Y:S01]  /*0010*/  S2R R0, SR_TID.X ;  /* 0x0000000000007919 */ /* 0x000e220000002100 */
[----:B------:R-:W-:Y:S01]  /*0020*/  ISETP.NE.U32.AND P0, PT, RZ, c[0x0][0x190], PT ;  /* 0x00006400ff007a0c */ /* 0x000fe20003f05070 */
[----:B------:R-:W-:Y:S01]  /*0030*/  ULDC.64 UR4, c[0x0][0x118] ;  /* 0x0000460000047ab9 */ /* 0x000fe20000000a00 */
[----:B------:R-:W-:Y:S01]  /*0040*/  IMAD.MOV.U32 R5, RZ, RZ, c[0x0][0x198] ;  /* 0x00006600ff057624 */ /* 0x000fe200078e00ff */
[----:B------:R-:W1:Y:S01]  /*0050*/  S2R R11, SR_CTAID.X ;  /* 0x00000000000b7919 */ /* 0x000e620000002500 */
[----:B------:R-:W-:Y:S02]  /*0060*/  ISETP.NE.AND.EX P0, PT, RZ, c[0x0][0x194], PT, P0 ;  /* 0x00006500ff007a0c */ /* 0x000fe40003f05300 */
[----:B0-----:R-:W-:-:S11]  /*0070*/  ISETP.GE.AND P1, PT, R0, c[0x0][0x19c], PT ;  /* 0x0000670000007a0c */ /* 0x001fd60003f26270 */
[----:B------:R-:W-:Y:S05]  /*0080*/  @!P0 BRA `(.L_x_46) ;  /* 0x0000003000008947 */ /* 0x000fea0003800000 */
[----:B------:R-:W-:-:S04]  /*0090*/  IMAD.MOV.U32 R2, RZ, RZ, 0x4 ;  /* 0x00000004ff027424 */ /* 0x000fc800078e00ff */
[----:B-1----:R-:W-:-:S05]  /*00a0*/  IMAD.WIDE.U32 R2, R11, R2, c[0x0][0x190] ;  /* 0x000064000b027625 */ /* 0x002fca00078e0002 */
[----:B------:R0:W5:Y:S02]  /*00b0*/  LDG.E R5, [R2.64] ;  /* 0x0000000402057981 */ /* 0x000164000c1e1900 */
.L_x_46:
[----:B------:R-:W-:Y:S01]  /*00c0*/  BSSY B0, `(.L_x_47) ;  /* 0x000001f000007945 */ /* 0x000fe20003800000 */
[----:B-1----:R-:W-:Y:S01]  /*00d0*/  IMAD R4, R11, c[0x0][0x18c], RZ ;  /* 0x000063000b047a24 */ /* 0x002fe200078e02ff */
[----:B------:R-:W-:Y:S05]  /*00e0*/  @P1 BRA `(.L_x_48) ;  /* 0x000001c000001947 */ /* 0x000fea0003800000 */
[----:B------:R-:W-:-:S05]  /*00f0*/  IMAD.MOV.U32 R6, RZ, RZ, R0 ;  /* 0x000000ffff067224 */ /* 0x000fca00078e0000 */
.L_x_51:
[C---:B-----5:R-:W-:Y:S01]  /*0100*/  ISETP.GE.AND P0, PT, R6.reuse, R5, PT ;  /* 0x000000050600720c */ /* 0x060fe20003f06270 */
[----:B------:R-:W-:Y:S01]  /*0110*/  BSSY B1, `(.L_x_49) ;  /* 0x0000016000017945 */ /* 0x000fe20003800000 */
[----:B------:R-:W-:-:S13]  /*0120*/  ISETP.LT.AND P1, PT, R6, c[0x0][0x198], PT ;  /* 0x0000660006007a0c */ /* 0x000fda0003f21270 */
[----:B------:R-:W-:Y:S05]  /*0130*/  @P0 BRA P1, `(.L_x_50) ;  /* 0x0000013000000947 */ /* 0x000fea0000800000 */
[----:B0-----:R-:W-:Y:S02]  /*0140*/  IMAD.MOV.U32 R3, RZ, RZ, 0x4 ;  /* 0x00000004ff037424 */ /* 0x001fe400078e00ff */
[----:B------:R-:W-:-:S04]  /*0150*/  IMAD R2, R6, c[0x0][0x180], R11 ;  /* 0x0000600006027a24 */ /* 0x000fc800078e020b */
[----:B------:R-:W-:-:S05]  /*0160*/  IMAD.WIDE.U32 R2, R2, R3, c[0x0][0x178] ;  /* 0x00005e0002027625 */ /* 0x000fca00078e0003 */
[----:B------:R-:W2:Y:S02]  /*0170*/  LDG.E R10, [R2.64] ;  /* 0x00000004020a7981 */ /* 0x000ea4000c1e1900 */
[----:B--2---:R-:W-:-:S13]  /*0180*/  ISETP.GE.AND P0, PT, R10, c[0x0][0x188], PT ;  /* 0x000062000a007a0c */ /* 0x004fda0003f06270 */
[----:B------:R-:W-:Y:S05]  /*0190*/  @P0 BRA `(.L_x_50) ;  /* 0x000000d000000947 */ /* 0x000fea0003800000 */
[----:B------:R-:W-:-:S04]  /*01a0*/  IADD3 R3, P0, R4, R10, RZ ;  /* 0x0000000a04037210 */ /* 0x000fc80007f1e0ff */
[----:B------:R-:W-:Y:S02]  /*01b0*/  LEA.HI.X.SX32 R8, R10, RZ, 0x1, P0 ;  /* 0x000000ff0a087211 */ /* 0x000fe400000f0eff */
[----:B------:R-:W-:-:S04]  /*01c0*/  LEA R2, P0, R3, c[0x0][0x160], 0x1 ;  /* 0x0000580003027a11 */ /* 0x000fc800078008ff */
[----:B------:R-:W-:-:S05]  /*01d0*/  LEA.HI.X R3, R3, c[0x0][0x164], R8, 0x1, P0 ;  /* 0x0000590003037a11 */ /* 0x000fca00000f0c08 */
[----:B------:R-:W2:Y:S01]  /*01e0*/  LDG.E.U16 R2, [R2.64] ;  /* 0x0000000402027981 */ /* 0x000ea2000c1e1500 */
[----:B------:R-:W-:-:S05]  /*01f0*/  IADD3 R7, R6, c[0x0][0x19c], RZ ;  /* 0x0000670006077a10 */ /* 0x000fca0007ffe0ff */
[----:B------:R0:W-:Y:S01]  /*0200*/  STS [R7.X4], R10 ;  /* 0x0000000a07007388 */ /* 0x0001e20000004800 */
[----:B--2---:R-:W-:-:S05]  /*0210*/  HADD2.F32 R8, -RZ, R2.H0_H0 ;  /* 0x20000002ff087230 */ /* 0x004fca0000004100 */
[----:B------:R-:W-:-:S13]  /*0220*/  FSETP.GEU.FTZ.AND P0, PT, R8, RZ, PT ;  /* 0x000000ff0800720b */ /* 0x000fda0003f1e000 */
[----:B------:R-:W1:Y:S02]  /*0230*/  @P0 MUFU.RCP R9, c[0x0][0x168] ;  /* 0x00005a0000090b08 */ /* 0x000e640000001000 */
[C---:B-1----:R-:W-:Y:S02]  /*0240*/  @P0 FMUL.FTZ R9, R8.reuse, R9 ;  /* 0x0000000908090220 */ /* 0x042fe40000410000 */
[----:B------:R-:W-:-:S05]  /*0250*/  @!P0 FMUL.FTZ R9, R8, c[0x0][0x168] ;  /* 0x00005a0008098a20 */ /* 0x000fca0000410000 */
[----:B------:R0:W-:Y:S02]  /*0260*/  STS [R6.X4], R9 ;  /* 0x0000000906007388 */ /* 0x0001e40000004800 */
.L_x_50:
[----:B------:R-:W-:Y:S05]  /*0270*/  BSYNC B1 ;  /* 0x0000000000017941 */ /* 0x000fea0003800000 */
.L_x_49:
[----:B0-----:R-:W-:-:S04]  /*0280*/  IADD3 R6, R6, c[0x0][0x0], RZ ;  /* 0x0000000006067a10 */ /* 0x001fc80007ffe0ff */
[----:B------:R-:W-:-:S13]  /*0290*/  ISETP.GE.AND P0, PT, R6, c[0x0][0x19c], PT ;  /* 0x0000670006007a0c */ /* 0x000fda0003f06270 */
[----:B------:R-:W-:Y:S05]  /*02a0*/  @!P0 BRA `(.L_x_51) ;  /* 0xfffffe5000008947 */ /* 0x000fea000383ffff */
.L_x_48:
[----:B------:R-:W-:Y:S05]  /*02b0*/  BSYNC B0 ;  /* 0x0000000000007941 */ /* 0x000fea0003800000 */
.L_x_47:
[----:B0-----:R-:W-:-:S05]  /*02c0*/  IMAD.MOV.U32 R2, RZ, RZ, c[0x0][0x0] ;  /* 0x00000000ff027624 */ /* 0x001fca00078e00ff */
[----:B------:R-:W-:-:S13]  /*02d0*/  ISETP.GE.U32.AND P0, PT, R2, 0x21, PT ;  /* 0x000000210200780c */ /* 0x000fda0003f06070 */
[----:B------:R-:W-:Y:S01]  /*02e0*/  @P0 BAR.SYNC.DEFER_BLOCKING 0x0 ;  /* 0x0000000000000b1d */ /* 0x000fe20000010000 */
[----:B------:R-:W-:-:S13]  /*02f0*/  ISETP.GE.AND P0, PT, R0, c[0x0][0x19c], PT ;  /* 0x0000670000007a0c */ /* 0x000fda0003f06270 */
[----:B------:R-:W-:Y:S05]  /*0300*/  @P0 EXIT ;  /* 0x000000000000094d */ /* 0x000fea0003800000 */
.L_x_54:
[C---:B-----5:R-:W-:Y:S01]  /*0310*/  ISETP.GE.AND P0, PT, R0.reuse, R5, PT ;  /* 0x000000050000720c */ /* 0x060fe20003f06270 */
[----:B------:R-:W-:Y:S01]  /*0320*/  BSSY B0, `(.L_x_52) ;  /* 0x000000d000007945 */ /* 0x000fe20003800000 */
[----:B------:R-:W-:-:S13]  /*0330*/  ISETP.LT.AND P1, PT, R0, c[0x0][0x198], PT ;  /* 0x0000660000007a0c */ /* 0x000fda0003f21270 */
[----:B0-----:R-:W-:Y:S05]  /*0340*/  @P0 BRA P1, `(.L_x_53) ;  /* 0x000000a000000947 */ /* 0x001fea0000800000 */
[----:B------:R-:W-:-:S05]  /*0350*/  IADD3 R6, R0, c[0x0][0x19c], RZ ;  /* 0x0000670000067a10 */ /* 0x000fca0007ffe0ff */
[----:B------:R-:W0:Y:S02]  /*0360*/  LDS R9, [R6.X4] ;  /* 0x0000000006097984 */ /* 0x000e240000004800 */
[----:B0-----:R-:W-:-:S13]  /*0370*/  ISETP.GE.AND P0, PT, R9, c[0x0][0x188], PT ;  /* 0x0000620009007a0c */ /* 0x001fda0003f06270 */
[----:B------:R-:W0:Y:S01]  /*0380*/  @!P0 LDS R3, [R0.X4] ;  /* 0x0000000000038984 */ /* 0x000e220000004800 */
[----:B------:R-:W-:-:S04]  /*0390*/  @!P0 IADD3 R8, P1, R4, R9, RZ ;  /* 0x0000000904088210 */ /* 0x000fc80007f3e0ff */
[----:B------:R-:W-:Y:S02]  /*03a0*/  @!P0 LEA.HI.X.SX32 R9, R9, RZ, 0x1, P1 ;  /* 0x000000ff09098211 */ /* 0x000fe400008f0eff */
[C---:B------:R-:W-:Y:S02]  /*03b0*/  @!P0 LEA R2, P1, R8.reuse, c[0x0][0x160], 0x1 ;  /* 0x0000580008028a11 */ /* 0x040fe400078208ff */
[----:B0-----:R-:W-:Y:S02]  /*03c0*/  @!P0 F2FP.PACK_AB R7, RZ, R3 ;  /* 0x00000003ff07823e */ /* 0x001fe400000000ff */
[----:B------:R-:W-:-:S05]  /*03d0*/  @!P0 LEA.HI.X R3, R8, c[0x0][0x164], R9, 0x1, P1 ;  /* 0x0000590008038a11 */ /* 0x000fca00008f0c09 */
[----:B------:R0:W-:Y:S04]  /*03e0*/  @!P0 STG.E.U16 [R2.64], R7 ;  /* 0x0000000702008986 */ /* 0x0001e8000c101504 */
.L_x_53:
[----:B------:R-:W-:Y:S05]  /*03f0*/  BSYNC B0 ;  /* 0x0000000000007941 */ /* 0x000fea0003800000 */
.L_x_52:
[----:B------:R-:W-:-:S04]  /*0400*/  IADD3 R0, R0, c[0x0][0x0], RZ ;  /* 0x0000000000007a10 */ /* 0x000fc80007ffe0ff */
[----:B------:R-:W-:-:S13]  /*0410*/  ISETP.GE.AND P0, PT, R0, c[0x0][0x19c], PT ;  /* 0x0000670000007a0c */ /* 0x000fda0003f06270 */
[----:B------:R-:W-:Y:S05]  /*0420*/  @!P0 BRA `(.L_x_54) ;  /* 0xfffffee000008947 */ /* 0x000fea000383ffff */
[----:B------:R-:W-:Y:S05]  /*0430*/  EXIT ;  /* 0x000000000000794d */ /* 0x000fea0003800000 */
.L_x_55:
        /* <DEDUP_REMOVED lines=12> */
.L_x_136:


//--------------------- .text._ZN17fastertransformer22applyRepetitionPenaltyI6__halfLNS_21RepetitionPenaltyTypeE0EEEvPT_fPKiPiiiiiS6_ii --------------------------
	.section	.text._ZN17fastertransformer22applyRepetitionPenaltyI6__halfLNS_21RepetitionPenaltyTypeE0EEEvPT_fPKiPiiiiiS6_ii,"ax",@progbits
	.sectioninfo	@"SHI_REGISTERS=14"
	.align	128
        .global         _ZN17fastertransformer22applyRepetitionPenaltyI6__halfLNS_21RepetitionPenaltyTypeE0EEEvPT_fPKiPiiiiiS6_ii
        .type           _ZN17fastertransformer22applyRepetitionPenaltyI6__halfLNS_21RepetitionPenaltyTypeE0EEEvPT_fPKiPiiiiiS6_ii,@function
        .size           _ZN17fastertransformer22applyRepetitionPenaltyI6__halfLNS_21RepetitionPenaltyTypeE0EEEvPT_fPKiPiiiiiS6_ii,(.L_x_137 - _ZN17fastertransformer22applyRepetitionPenaltyI6__halfLNS_21RepetitionPenaltyTypeE0EEEvPT_fPKiPiiiiiS6_ii)
        .other          _ZN17fastertransformer22applyRepetitionPenaltyI6__halfLNS_21RepetitionPenaltyTypeE0EEEvPT_fPKiPiiiiiS6_ii,@"STO_CUDA_ENTRY STV_DEFAULT"
_ZN17fastertransformer22applyRepetitionPenaltyI6__halfLNS_21RepetitionPenaltyTypeE0EEEvPT_fPKiPiiiiiS6_ii:
.text._ZN17fastertransformer22applyRepetitionPenaltyI6__halfLNS_21RepetitionPenaltyTypeE0EEEvPT_fPKiPiiiiiS6_ii:
        /* <DEDUP_REMOVED lines=12> */
.L_x_56:
[----:B------:R-:W-:Y:S01]  /*00c0*/  BSSY B0, `(.L_x_57) ;  /* 0x000001c000007945 */ /* 0x000fe20003800000 */
[----:B-1----:R-:W-:Y:S01]  /*00d0*/  IMAD R4, R11, c[0x0][0x18c], RZ ;  /* 0x000063000b047a24 */ /* 0x002fe200078e02ff */
[----:B------:R-:W-:Y:S05]  /*00e0*/  @P1 BRA `(.L_x_58) ;  /* 0x0000019000001947 */ /* 0x000fea0003800000 */
[----:B------:R-:W-:-:S05]  /*00f0*/  IMAD.MOV.U32 R6, RZ, RZ, R0 ;  /* 0x000000ffff067224 */ /* 0x000fca00078e0000 */
.L_x_61:
        /* <DEDUP_REMOVED lines=18> */
[----:B------:R-:W-:-:S05]  /*0220*/  FADD.FTZ R9, R8, -c[0x0][0x168] ;  /* 0x80005a0008097621 */ /* 0x000fca0000010000 */
[----:B------:R0:W-:Y:S02]  /*0230*/  STS [R6.X4], R9 ;  /* 0x0000000906007388 */ /* 0x0001e40000004800 */
.L_x_60:
[----:B------:R-:W-:Y:S05]  /*0240*/  BSYNC B1 ;  /* 0x0000000000017941 */ /* 0x000fea0003800000 */
.L_x_59:
[----:B0-----:R-:W-:-:S04]  /*0250*/  IADD3 R6, R6, c[0x0][0x0], RZ ;  /* 0x0000000006067a10 */ /* 0x001fc80007ffe0ff */
[----:B------:R-:W-:-:S13]  /*0260*/  ISETP.GE.AND P0, PT, R6, c[0x0][0x19c], PT ;  /* 0x0000670006007a0c */ /* 0x000fda0003f06270 */
[----:B------:R-:W-:Y:S05]  /*0270*/  @!P0 BRA `(.L_x_61) ;  /* 0xfffffe8000008947 */ /* 0x000fea000383ffff */
.L_x_58:
[----:B------:R-:W-:Y:S05]  /*0280*/  BSYNC B0 ;  /* 0x0000000000007941 */ /* 0x000fea0003800000 */
.L_x_57:
[----:B0-----:R-:W-:-:S05]  /*0290*/  IMAD.MOV.U32 R2, RZ, RZ, c[0x0][0x0] ;  /* 0x00000000ff027624 */ /* 0x001fca00078e00ff */
[----:B------:R-:W-:-:S13]  /*02a0*/  ISETP.GE.U32.AND P0, PT, R2, 0x21, PT ;  /* 0x000000210200780c */ /* 0x000fda0003f06070 */
[----:B------:R-:W-:Y:S01]  /*02b0*/  @P0 BAR.SYNC.DEFER_BLOCKING 0x0 ;  /* 0x0000000000000b1d */ /* 0x000fe20000010000 */
[----:B------:R-:W-:-:S13]  /*02c0*/  ISETP.GE.AND P0, PT, R0, c[0x0][0x19c], PT ;  /* 0x0000670000007a0c */ /* 0x000fda0003f06270 */
[----:B------:R-:W-:Y:S05]  /*02d0*/  @P0 EXIT ;  /* 0x000000000000094d */ /* 0x000fea0003800000 */
.L_x_64:
        /* <DEDUP_REMOVED lines=14> */
.L_x_63:
[----:B------:R-:W-:Y:S05]  /*03c0*/  BSYNC B0 ;  /* 0x0000000000007941 */ /* 0x000fea0003800000 */
.L_x_62:
[----:B------:R-:W-:-:S04]  /*03d0*/  IADD3 R0, R0, c[0x0][0x0], RZ ;  /* 0x0000000000007a10 */ /* 0x000fc80007ffe0ff */
[----:B------:R-:W-:-:S13]  /*03e0*/  ISETP.GE.AND P0, PT, R0, c[0x0][0x19c], PT ;  /* 0x0000670000007a0c */ /* 0x000fda0003f06270 */
[----:B------:R-:W-:Y:S05]  /*03f0*/  @!P0 BRA `(.L_x_64) ;  /* 0xfffffee000008947 */ /* 0x000fea000383ffff */
[----:B------:R-:W-:Y:S05]  /*0400*/  EXIT ;  /* 0x000000000000794d */ /* 0x000fea0003800000 */
.L_x_65:
        /* <DEDUP_REMOVED lines=15> */
.L_x_137:


//--------------------- .text._ZN17fastertransformer22applyRepetitionPenaltyIfLNS_21RepetitionPenaltyTypeE1EEEvPT_fPKiPiiiiiS5_ii --------------------------
	.section	.text._ZN17fastertransformer22applyRepetitionPenaltyIfLNS_21RepetitionPenaltyTypeE1EEEvPT_fPKiPiiiiiS5_ii,"ax",@progbits
	.sectioninfo	@"SHI_REGISTERS=13"
	.align	128
        .global         _ZN17fastertransformer22applyRepetitionPenaltyIfLNS_21RepetitionPenaltyTypeE1EEEvPT_fPKiPiiiiiS5_ii
        .type           _ZN17fastertransformer22applyRepetitionPenaltyIfLNS_21RepetitionPenaltyTypeE1EEEvPT_fPKiPiiiiiS5_ii,@function
        .size           _ZN17fastertransformer22applyRepetitionPenaltyIfLNS_21RepetitionPenaltyTypeE1EEEvPT_fPKiPiiiiiS5_ii,(.L_x_138 - _ZN17fastertransformer22applyRepetitionPenaltyIfLNS_21RepetitionPenaltyTypeE1EEEvPT_fPKiPiiiiiS5_ii)
        .other          _ZN17fastertransformer22applyRepetitionPenaltyIfLNS_21RepetitionPenaltyTypeE1EEEvPT_fPKiPiiiiiS5_ii,@"STO_CUDA_ENTRY STV_DEFAULT"
_ZN17fastertransformer22applyRepetitionPenaltyIfLNS_21RepetitionPenaltyTypeE1EEEvPT_fPKiPiiiiiS5_ii:
.text._ZN17fastertransformer22applyRepetitionPenaltyIfLNS_21RepetitionPenaltyTypeE1EEEvPT_fPKiPiiiiiS5_ii:
        /* <DEDUP_REMOVED lines=12> */
.L_x_66:
[----:B------:R-:W-:Y:S01]  /*00c0*/  BSSY B0, `(.L_x_67) ;  /* 0x000001e000007945 */ /* 0x000fe20003800000 */
[----:B-1----:R-:W-:Y:S01]  /*00d0*/  IMAD R0, R10, c[0x0][0x18c], RZ ;  /* 0x000063000a007a24 */ /* 0x002fe200078e02ff */
[----:B------:R-:W-:Y:S05]  /*00e0*/  @P1 BRA `(.L_x_68) ;  /* 0x000001b000001947 */ /* 0x000fea0003800000 */
[----:B------:R-:W-:-:S05]  /*00f0*/  IMAD.MOV.U32 R7, RZ, RZ, R5 ;  /* 0x000000ffff077224 */ /* 0x000fca00078e0005 */
.L_x_71:
        /* <DEDUP_REMOVED lines=13> */
[----:B------:R-:W-:-:S06]  /*01d0*/  LEA.HI.X R3, R3, c[0x0][0x164], R6, 0x2, P0 ;  /* 0x0000590003037a11 */ /* 0x000fcc00000f1406 */
[----:B------:R-:W2:Y:S01]  /*01e0*/  LDG.E R3, [R2.64] ;  /* 0x0000000402037981 */ /* 0x000ea2000c1e1900 */
[----:B------:R-:W-:-:S05]  /*01f0*/  IADD3 R6, R7, c[0x0][0x19c], RZ ;  /* 0x0000670007067a10 */ /* 0x000fca0007ffe0ff */
[----:B------:R0:W-:Y:S01]  /*0200*/  STS [R6.X4], R9 ;  /* 0x0000000906007388 */ /* 0x0001e20000004800 */
[----:B--2---:R-:W-:-:S13]  /*0210*/  FSETP.GEU.FTZ.AND P0, PT, R3, RZ, PT ;  /* 0x000000ff0300720b */ /* 0x004fda0003f1e000 */
[----:B------:R-:W1:Y:S02]  /*0220*/  @P0 MUFU.RCP R8, c[0x0][0x168] ;  /* 0x00005a0000080b08 */ /* 0x000e640000001000 */
[C---:B-1----:R-:W-:Y:S02]  /*0230*/  @P0 FMUL.FTZ R8, R3.reuse, R8 ;  /* 0x0000000803080220 */ /* 0x042fe40000410000 */
[----:B------:R-:W-:-:S05]  /*0240*/  @!P0 FMUL.FTZ R8, R3, c[0x0][0x168] ;  /* 0x00005a0003088a20 */ /* 0x000fca0000410000 */
[----:B------:R0:W-:Y:S02]  /*0250*/  STS [R7.X4], R8 ;  /* 0x0000000807007388 */ /* 0x0001e40000004800 */
.L_x_70:
[----:B------:R-:W-:Y:S05]  /*0260*/  BSYNC B1 ;  /* 0x0000000000017941 */ /* 0x000fea0003800000 */
.L_x_69:
[----:B0-----:R-:W-:-:S04]  /*0270*/  IADD3 R7, R7, c[0x0][0x0], RZ ;  /* 0x0000000007077a10 */ /* 0x001fc80007ffe0ff */
[----:B------:R-:W-:-:S13]  /*0280*/  ISETP.GE.AND P0, PT, R7, c[0x0][0x19c], PT ;  /* 0x0000670007007a0c */ /* 0x000fda0003f06270 */
[----:B------:R-:W-:Y:S05]  /*0290*/  @!P0 BRA `(.L_x_71) ;  /* 0xfffffe6000008947 */ /* 0x000fea000383ffff */
.L_x_68:
[----:B------:R-:W-:Y:S05]  /*02a0*/  BSYNC B0 ;  /* 0x0000000000007941 */ /* 0x000fea0003800000 */
.L_x_67:
[----:B0-----:R-:W-:-:S05]  /*02b0*/  IMAD.MOV.U32 R2, RZ, RZ, c[0x0][0x0] ;  /* 0x00000000ff027624 */ /* 0x001fca00078e00ff */
[----:B------:R-:W-:-:S13]  /*02c0*/  ISETP.GE.U32.AND P0, PT, R2, 0x21, PT ;  /* 0x000000210200780c */ /* 0x000fda0003f06070 */
[----:B------:R-:W-:Y:S01]  /*02d0*/  @P0 BAR.SYNC.DEFER_BLOCKING 0x0 ;  /* 0x0000000000000b1d */ /* 0x000fe20000010000 */
[----:B------:R-:W-:-:S13]  /*02e0*/  ISETP.GE.AND P0, PT, R5, c[0x0][0x19c], PT ;  /* 0x0000670005007a0c */ /* 0x000fda0003f06270 */
[----:B------:R-:W-:Y:S05]  /*02f0*/  @P0 EXIT ;  /* 0x000000000000094d */ /* 0x000fea0003800000 */
.L_x_74:
        /* <DEDUP_REMOVED lines=10> */
[----:B------:R-:W-:-:S04]  /*03a0*/  @!P0 LEA R2, P1, R3, c[0x0][0x160], 0x2 ;  /* 0x0000580003028a11 */ /* 0x000fc800078210ff */
[----:B------:R-:W-:-:S05]  /*03b0*/  @!P0 LEA.HI.X R3, R3, c[0x0][0x164], R8, 0x2, P1 ;  /* 0x0000590003038a11 */ /* 0x000fca00008f1408 */
[----:B0-----:R0:W-:Y:S04]  /*03c0*/  @!P0 STG.E [R2.64], R7 ;  /* 0x0000000702008986 */ /* 0x0011e8000c101904 */
.L_x_73:
[----:B------:R-:W-:Y:S05]  /*03d0*/  BSYNC B0 ;  /* 0x0000000000007941 */ /* 0x000fea0003800000 */
.L_x_72:
[----:B------:R-:W-:-:S04]  /*03e0*/  IADD3 R5, R5, c[0x0][0x0], RZ ;  /* 0x0000000005057a10 */ /* 0x000fc80007ffe0ff */
[----:B------:R-:W-:-:S13]  /*03f0*/  ISETP.GE.AND P0, PT, R5, c[0x0][0x19c], PT ;  /* 0x0000670005007a0c */ /* 0x000fda0003f06270 */
[----:B------:R-:W-:Y:S05]  /*0400*/  @!P0 BRA `(.L_x_74) ;  /* 0xfffffef000008947 */ /* 0x000fea000383ffff */
[----:B------:R-:W-:Y:S05]  /*0410*/  EXIT ;  /* 0x000000000000794d */ /* 0x000fea0003800000 */
.L_x_75:
        /* <DEDUP_REMOVED lines=14> */
.L_x_138:


//--------------------- .text._ZN17fastertransformer22applyRepetitionPenaltyIfLNS_21RepetitionPenaltyTypeE0EEEvPT_fPKiPiiiiiS5_ii --------------------------
	.section	.text._ZN17fastertransformer22applyRepetitionPenaltyIfLNS_21RepetitionPenaltyTypeE0EEEvPT_fPKiPiiiiiS5_ii,"ax",@progbits
	.sectioninfo	@"SHI_REGISTERS=13"
	.align	128
        .global         _ZN17fastertransformer22applyRepetitionPenaltyIfLNS_21RepetitionPenaltyTypeE0EEEvPT_fPKiPiiiiiS5_ii
        .type           _ZN17fastertransformer22applyRepetitionPenaltyIfLNS_21RepetitionPenaltyTypeE0EEEvPT_fPKiPiiiiiS5_ii,@function
        .size           _ZN17fastertransformer22applyRepetitionPenaltyIfLNS_21RepetitionPenaltyTypeE0EEEvPT_fPKiPiiiiiS5_ii,(.L_x_139 - _ZN17fastertransformer22applyRepetitionPenaltyIfLNS_21RepetitionPenaltyTypeE0EEEvPT_fPKiPiiiiiS5_ii)
        .other          _ZN17fastertransformer22applyRepetitionPenaltyIfLNS_21RepetitionPenaltyTypeE0EEEvPT_fPKiPiiiiiS5_ii,@"STO_CUDA_ENTRY STV_DEFAULT"
_ZN17fastertransformer22applyRepetitionPenaltyIfLNS_21RepetitionPenaltyTypeE0EEEvPT_fPKiPiiiiiS5_ii:
.text._ZN17fastertransformer22applyRepetitionPenaltyIfLNS_21RepetitionPenaltyTypeE0EEEvPT_fPKiPiiiiiS5_ii:
        /* <DEDUP_REMOVED lines=12> */
.L_x_76:
[----:B------:R-:W-:Y:S01]  /*00c0*/  BSSY B0, `(.L_x_77) ;  /* 0x000001b000007945 */ /* 0x000fe20003800000 */
[----:B-1----:R-:W-:Y:S01]  /*00d0*/  IMAD R0, R10, c[0x0][0x18c], RZ ;  /* 0x000063000a007a24 */ /* 0x002fe200078e02ff */
[----:B------:R-:W-:Y:S05]  /*00e0*/  @P1 BRA `(.L_x_78) ;  /* 0x0000018000001947 */ /* 0x000fea0003800000 */
[----:B------:R-:W-:-:S05]  /*00f0*/  IMAD.MOV.U32 R7, RZ, RZ, R5 ;  /* 0x000000ffff077224 */ /* 0x000fca00078e0005 */
.L_x_81:
        /* <DEDUP_REMOVED lines=14> */
[----:B------:R-:W2:Y:S01]  /*01e0*/  LDG.E R2, [R2.64] ;  /* 0x0000000402027981 */ /* 0x000ea2000c1e1900 */
[----:B------:R-:W-:-:S05]  /*01f0*/  IADD3 R6, R7, c[0x0][0x19c], RZ ;  /* 0x0000670007067a10 */ /* 0x000fca0007ffe0ff */
[----:B------:R0:W-:Y:S01]  /*0200*/  STS [R6.X4], R9 ;  /* 0x0000000906007388 */ /* 0x0001e20000004800 */
[----:B--2---:R-:W-:-:S05]  /*0210*/  FADD.FTZ R8, R2, -c[0x0][0x168] ;  /* 0x80005a0002087621 */ /* 0x004fca0000010000 */
[----:B------:R0:W-:Y:S02]  /*0220*/  STS [R7.X4], R8 ;  /* 0x0000000807007388 */ /* 0x0001e40000004800 */
.L_x_80:
[----:B------:R-:W-:Y:S05]  /*0230*/  BSYNC B1 ;  /* 0x0000000000017941 */ /* 0x000fea0003800000 */
.L_x_79:
[----:B0-----:R-:W-:-:S04]  /*0240*/  IADD3 R7, R7, c[0x0][0x0], RZ ;  /* 0x0000000007077a10 */ /* 0x001fc80007ffe0ff */
[----:B------:R-:W-:-:S13]  /*0250*/  ISETP.GE.AND P0, PT, R7, c[0x0][0x19c], PT ;  /* 0x0000670007007a0c */ /* 0x000fda0003f06270 */
[----:B------:R-:W-:Y:S05]  /*0260*/  @!P0 BRA `(.L_x_81) ;  /* 0xfffffe9000008947 */ /* 0x000fea000383ffff */
.L_x_78:
[----:B------:R-:W-:Y:S05]  /*0270*/  BSYNC B0 ;  /* 0x0000000000007941 */ /* 0x000fea0003800000 */
.L_x_77:
[----:B0-----:R-:W-:-:S05]  /*0280*/  IMAD.MOV.U32 R2, RZ, RZ, c[0x0][0x0] ;  /* 0x00000000ff027624 */ /* 0x001fca00078e00ff */
[----:B------:R-:W-:-:S13]  /*0290*/  ISETP.GE.U32.AND P0, PT, R2, 0x21, PT ;  /* 0x000000210200780c */ /* 0x000fda0003f06070 */
[----:B------:R-:W-:Y:S01]  /*02a0*/  @P0 BAR.SYNC.DEFER_BLOCKING 0x0 ;  /* 0x0000000000000b1d */ /* 0x000fe20000010000 */
[----:B------:R-:W-:-:S13]  /*02b0*/  ISETP.GE.AND P0, PT, R5, c[0x0][0x19c], PT ;  /* 0x0000670005007a0c */ /* 0x000fda0003f06270 */
[----:B------:R-:W-:Y:S05]  /*02c0*/  @P0 EXIT ;  /* 0x000000000000094d */ /* 0x000fea0003800000 */
.L_x_84:
        /* <DEDUP_REMOVED lines=13> */
.L_x_83:
[----:B------:R-:W-:Y:S05]  /*03a0*/  BSYNC B0 ;  /* 0x0000000000007941 */ /* 0x000fea0003800000 */
.L_x_82:
[----:B------:R-:W-:-:S04]  /*03b0*/  IADD3 R5, R5, c[0x0][0x0], RZ ;  /* 0x0000000005057a10 */ /* 0x000fc80007ffe0ff */
[----:B------:R-:W-:-:S13]  /*03c0*/  ISETP.GE.AND P0, PT, R5, c[0x0][0x19c], PT ;  /* 0x0000670005007a0c */ /* 0x000fda0003f06270 */
[----:B------:R-:W-:Y:S05]  /*03d0*/  @!P0 BRA `(.L_x_84) ;  /* 0xfffffef000008947 */ /* 0x000fea000383ffff */
[----:B------:R-:W-:Y:S05]  /*03e0*/  EXIT ;  /* 0x000000000000794d */ /* 0x000fea0003800000 */
.L_x_85:
        /* <DEDUP_REMOVED lines=9> */
.L_x_139:


//--------------------- .text._ZN17fastertransformer28batchApplyTemperaturePenaltyI6__halfEEvPT_PKS2_PKfiii --------------------------
	.section	.text._ZN17fastertransformer28batchApplyTemperaturePenaltyI6__halfEEvPT_PKS2_PKfiii,"ax",@progbits
	.sectioninfo	@"SHI_REGISTERS=18"
	.align	128
        .global         _ZN17fastertransformer28batchApplyTemperaturePenaltyI6__halfEEvPT_PKS2_PKfiii
        .type           _ZN17fastertransformer28batchApplyTemperaturePenaltyI6__halfEEvPT_PKS2_PKfiii,@function
        .size           _ZN17fastertransformer28batchApplyTemperaturePenaltyI6__halfEEvPT_PKS2_PKfiii,(.L_x_140 - _ZN17fastertransformer28batchApplyTemperaturePenaltyI6__halfEEvPT_PKS2_PKfiii)
        .other          _ZN17fastertransformer28batchApplyTemperaturePenaltyI6__halfEEvPT_PKS2_PKfiii,@"STO_CUDA_ENTRY STV_DEFAULT"
_ZN17fastertransformer28batchApplyTemperaturePenaltyI6__halfEEvPT_PKS2_PKfiii:
.text._ZN17fastertransformer28batchApplyTemperaturePenaltyI6__halfEEvPT_PKS2_PKfiii:
[----:B------:R-:W-:Y:S02]  /*0000*/  IMAD.MOV.U32 R1, RZ, RZ, c[0x0][0x28] ;  /* 0x00000a00ff017624 */ /* 0x000fe400078e00ff */
[----:B------:R-:W0:Y:S01]  /*0010*/  S2R R5, SR_TID.X ;  /* 0x0000000000057919 */ /* 0x000e220000002100 */
[----:B------:R-:W-:Y:S01]  /*0020*/  ULDC.64 UR6, c[0x0][0x118] ;  /* 0x0000460000067ab9 */ /* 0x000fe20000000a00 */
[----:B0-----:R-:W-:-:S13]  /*0030*/  ISETP.GE.U32.AND P0, PT, R5, c[0x0][0x178], PT ;  /* 0x00005e0005007a0c */ /* 0x001fda0003f06070 */
[----:B------:R-:W-:-:S04]  /*0040*/  @!P0 IMAD.MOV.U32 R2, RZ, RZ, 0x4 ;  /* 0x00000004ff028424 */ /* 0x000fc800078e00ff */
[----:B------:R-:W-:-:S06]  /*0050*/  @!P0 IMAD.WIDE.U32 R2, R5, R2, c[0x0][0x170] ;  /* 0x00005c0005028625 */ /* 0x000fcc00078e0002 */
[----:B------:R-:W2:Y:S01]  /*0060*/  @!P0 LDG.E R2, [R2.64] ;  /* 0x0000000602028981 */ /* 0x000ea2000c1e1900 */
[----:B------:R-:W-:Y:S02]  /*0070*/  ULDC UR4, c[0x0][0x180] ;  /* 0x0000600000047ab9 */ /* 0x000fe40000000800 */
[----:B------:R-:W-:Y:S01]  /*0080*/  ULDC UR5, c[0x0][0x178] ;  /* 0x00005e0000057ab9 */ /* 0x000fe20000000800 */
[----:B------:R-:W0:Y:S01]  /*0090*/  S2R R4, SR_CTAID.X ;  /* 0x0000000000047919 */ /* 0x000e220000002500 */
[----:B------:R-:W-:Y:S01]  /*00a0*/  UIMAD UR4, UR4, UR5, URZ ;  /* 0x00000005040472a4 */ /* 0x000fe2000f8e023f */
[----:B0-----:R-:W-:-:S05]  /*00b0*/  IMAD R4, R4, c[0x0][0x0], R5 ;  /* 0x0000000004047a24 */ /* 0x001fca00078e0205 */
[----:B------:R-:W-:Y:S01]  /*00c0*/  ISETP.GE.AND P1, PT, R4, UR4, PT ;  /* 0x0000000404007c0c */ /* 0x000fe2000bf26270 */
[----:B--2---:R-:W-:-:S06]  /*00d0*/  @!P0 FADD.FTZ R0, R2, 9.9999999747524270788e-07 ;  /* 0x358637bd02008421 */ /* 0x004fcc0000010000 */
[----:B------:R-:W0:Y:S02]  /*00e0*/  @!P0 MUFU.RCP R0, R0 ;  /* 0x0000000000008308 */ /* 0x000e240000001000 */
[----:B0-----:R0:W-:Y:S04]  /*00f0*/  @!P0 STS [R5.X4], R0 ;  /* 0x0000000005008388 */ /* 0x0011e80000004800 */
[----:B------:R-:W-:Y:S06]  /*0100*/  BAR.SYNC.DEFER_BLOCKING 0x0 ;  /* 0x0000000000007b1d */ /* 0x000fec0000010000 */
[----:B------:R-:W-:Y:S05]  /*0110*/  @P1 EXIT ;  /* 0x000000000000194d */ /* 0x000fea0003800000 */
[----:B0-----:R-:W-:Y:S01]  /*0120*/  ISETP.NE.U32.AND P0, PT, RZ, c[0x0][0x168], PT ;  /* 0x00005a00ff007a0c */ /* 0x001fe20003f05070 */
[----:B------:R-:W-:-:S03]  /*0130*/  IMAD.MOV.U32 R0, RZ, RZ, R4 ;  /* 0x000000ffff007224 */ /* 0x000fc600078e0004 */
[----:B------:R-:W-:-:S13]  /*0140*/  ISETP.NE.AND.EX P0, PT, RZ, c[0x0][0x16c], PT, P0 ;  /* 0x00005b00ff007a0c */ /* 0x000fda0003f05300 */
[----:B------:R-:W-:Y:S05]  /*0150*/  @!P0 BRA `(.L_x_86) ;  /* 0x000003c000008947 */ /* 0x000fea0003800000 */
[----:B------:R-:W-:-:S04]  /*0160*/  IABS R4, c[0x0][0x180] ;  /* 0x0000600000047a13 */ /* 0x000fc80000000000 */
[----:B------:R-:W0:Y:S08]  /*0170*/  I2F.RP R5, R4 ;  /* 0x0000000400057306 */ /* 0x000e300000209400 */
[----:B0-----:R-:W0:Y:S02]  /*0180*/  MUFU.RCP R5, R5 ;  /* 0x0000000500057308 */ /* 0x001e240000001000 */
[----:B0-----:R-:W-:-:S06]  /*0190*/  IADD3 R2, R5, 0xffffffe, RZ ;  /* 0x0ffffffe05027810 */ /* 0x001fcc0007ffe0ff */
[----:B------:R0:W1:Y:S02]  /*01a0*/  F2I.FTZ.U32.TRUNC.NTZ R3, R2 ;  /* 0x0000000200037305 */ /* 0x000064000021f000 */
[----:B0-----:R-:W-:Y:S02]  /*01b0*/  IMAD.MOV.U32 R2, RZ, RZ, RZ ;  /* 0x000000ffff027224 */ /* 0x001fe400078e00ff */
[----:B-1----:R-:W-:-:S04]  /*01c0*/  IMAD.MOV R7, RZ, RZ, -R3 ;  /* 0x000000ffff077224 */ /* 0x002fc800078e0a03 */
[----:B------:R-:W-:-:S04]  /*01d0*/  IMAD R7, R7, R4, RZ ;  /* 0x0000000407077224 */ /* 0x000fc800078e02ff */
[----:B------:R-:W-:-:S04]  /*01e0*/  IMAD.HI.U32 R6, R3, R7, R2 ;  /* 0x0000000703067227 */ /* 0x000fc800078e0002 */
.L_x_89:
[----:B------:R-:W-:Y:S01]  /*01f0*/  IABS R9, R0 ;  /* 0x0000000000097213 */ /* 0x000fe20000000000 */
[----:B------:R-:W-:Y:S01]  /*0200*/  HFMA2.MMA R13, -RZ, RZ, 0, 1.1920928955078125e-07 ;  /* 0x00000002ff0d7435 */ /* 0x000fe200000001ff */
[----:B------:R-:W-:Y:S01]  /*0210*/  IABS R5, c[0x0][0x180] ;  /* 0x0000600000057a13 */ /* 0x000fe20000000000 */
[----:B------:R-:W-:Y:S01]  /*0220*/  BSSY B0, `(.L_x_87) ;  /* 0x0000029000007945 */ /* 0x000fe20003800000 */
[----:B------:R-:W-:Y:S01]  /*0230*/  ISETP.GE.AND P2, PT, R0, RZ, PT ;  /* 0x000000ff0000720c */ /* 0x000fe20003f46270 */
[----:B------:R-:W-:Y:S01]  /*0240*/  IMAD.HI.U32 R8, R6, R9, RZ ;  /* 0x0000000906087227 */ /* 0x000fe200078e00ff */
[----:B------:R-:W-:-:S03]  /*0250*/  LOP3.LUT R11, RZ, c[0x0][0x180], RZ, 0x33, !PT ;  /* 0x00006000ff0b7a12 */ /* 0x000fc600078e33ff */
[----:B------:R-:W-:Y:S02]  /*0260*/  IMAD.MOV R2, RZ, RZ, -R8 ;  /* 0x000000ffff027224 */ /* 0x000fe400078e0a08 */
[----:B------:R-:W-:Y:S02]  /*0270*/  IMAD.MOV.U32 R7, RZ, RZ, 0xfbff ;  /* 0x0000fbffff077424 */ /* 0x000fe400078e00ff */
[----:B------:R-:W-:-:S05]  /*0280*/  IMAD R9, R5, R2, R9 ;  /* 0x0000000205097224 */ /* 0x000fca00078e0209 */
[----:B------:R-:W-:-:S13]  /*0290*/  ISETP.GT.U32.AND P0, PT, R4, R9, PT ;  /* 0x000000090400720c */ /* 0x000fda0003f04070 */
[----:B------:R-:W-:-:S04]  /*02a0*/  @!P0 IMAD.IADD R9, R9, 0x1, -R5 ;  /* 0x0000000109098824 */ /* 0x000fc800078e0a05 */
[----:B------:R-:W-:Y:S01]  /*02b0*/  IMAD.IADD R2, R9, 0x1, -R5 ;  /* 0x0000000109027824 */ /* 0x000fe200078e0a05 */
[----:B------:R-:W-:-:S04]  /*02c0*/  ISETP.GT.U32.AND P1, PT, R4, R9, PT ;  /* 0x000000090400720c */ /* 0x000fc80003f24070 */
[----:B------:R-:W-:Y:S02]  /*02d0*/  SEL R2, R2, R9, !P1 ;  /* 0x0000000902027207 */ /* 0x000fe40004800000 */
[----:B------:R-:W-:-:S03]  /*02e0*/  ISETP.NE.AND P1, PT, RZ, c[0x0][0x180], PT ;  /* 0x00006000ff007a0c */ /* 0x000fc60003f25270 */
[----:B------:R-:W-:-:S05]  /*02f0*/  @!P2 IMAD.MOV R2, RZ, RZ, -R2 ;  /* 0x000000ffff02a224 */ /* 0x000fca00078e0a02 */
[----:B------:R-:W-:Y:S01]  /*0300*/  SEL R10, R11, R2, !P1 ;  /* 0x000000020b0a7207 */ /* 0x000fe20004800000 */
[----:B------:R-:W-:-:S03]  /*0310*/  IMAD.WIDE R2, R0, R13, c[0x0][0x160] ;  /* 0x0000580000027625 */ /* 0x000fc600078e020d */
[----:B------:R-:W-:-:S13]  /*0320*/  ISETP.GE.AND P2, PT, R10, c[0x0][0x17c], PT ;  /* 0x00005f000a007a0c */ /* 0x000fda0003f46270 */
[----:B------:R-:W-:Y:S05]  /*0330*/  @P2 BRA `(.L_x_88) ;  /* 0x0000017000002947 */ /* 0x000fea0003800000 */
[----:B------:R-:W-:Y:S02]  /*0340*/  IMAD.WIDE R6, R10, R13, c[0x0][0x168] ;  /* 0x00005a000a067625 */ /* 0x000fe400078e020d */
[----:B------:R-:W2:Y:S04]  /*0350*/  LDG.E.U16 R10, [R2.64] ;  /* 0x00000006020a7981 */ /* 0x000ea8000c1e1500 */
[----:B------:R0:W2:Y:S01]  /*0360*/  LDG.E.U16 R13, [R6.64] ;  /* 0x00000006060d7981 */ /* 0x0000a2000c1e1500 */
[----:B------:R-:W-:Y:S01]  /*0370*/  IMAD.MOV.U32 R4, RZ, RZ, R5 ;  /* 0x000000ffff047224 */ /* 0x000fe200078e0005 */
[----:B------:R-:W-:-:S04]  /*0380*/  @!P0 IADD3 R8, R8, 0x1, RZ ;  /* 0x0000000108088810 */ /* 0x000fc80007ffe0ff */
[----:B------:R-:W-:Y:S02]  /*0390*/  ISETP.GE.U32.AND P2, PT, R9, R4, PT ;  /* 0x000000040900720c */ /* 0x000fe40003f46070 */
[----:B------:R-:W-:-:S04]  /*03a0*/  LOP3.LUT R9, R0, c[0x0][0x180], RZ, 0x3c, !PT ;  /* 0x0000600000097a12 */ /* 0x000fc800078e3cff */
[----:B------:R-:W-:Y:S02]  /*03b0*/  ISETP.GE.AND P3, PT, R9, RZ, PT ;  /* 0x000000ff0900720c */ /* 0x000fe40003f66270 */
[----:B------:R-:W1:Y:S05]  /*03c0*/  I2F.RP R9, R5 ;  /* 0x0000000500097306 */ /* 0x000e6a0000209400 */
[----:B------:R-:W-:-:S06]  /*03d0*/  @P2 IADD3 R8, R8, 0x1, RZ ;  /* 0x0000000108082810 */ /* 0x000fcc0007ffe0ff */
[----:B------:R-:W-:-:S05]  /*03e0*/  @!P3 IMAD.MOV R8, RZ, RZ, -R8 ;  /* 0x000000ffff08b224 */ /* 0x000fca00078e0a08 */
[----:B------:R-:W-:Y:S01]  /*03f0*/  SEL R8, R11, R8, !P1 ;  /* 0x000000080b087207 */ /* 0x000fe20004800000 */
[----:B-1----:R-:W1:Y:S05]  /*0400*/  MUFU.RCP R9, R9 ;  /* 0x0000000900097308 */ /* 0x002e6a0000001000 */
[----:B------:R-:W3:Y:S01]  /*0410*/  LDS R8, [R8.X4] ;  /* 0x0000000008087984 */ /* 0x000ee20000004800 */
[----:B-1----:R-:W-:-:S04]  /*0420*/  IADD3 R11, R9, 0xffffffe, RZ ;  /* 0x0ffffffe090b7810 */ /* 0x002fc80007ffe0ff */
[----:B0-----:R-:W0:Y:S02]  /*0430*/  F2I.FTZ.U32.TRUNC.NTZ R7, R11 ;  /* 0x0000000b00077305 */ /* 0x001e24000021f000 */
[----:B0-----:R-:W-:-:S04]  /*0440*/  IMAD.MOV R6, RZ, RZ, -R7 ;  /* 0x000000ffff067224 */ /* 0x001fc800078e0a07 */
[----:B------:R-:W-:Y:S02]  /*0450*/  IMAD R15, R6, R5, RZ ;  /* 0x00000005060f7224 */ /* 0x000fe400078e02ff */
[----:B------:R-:W-:Y:S01]  /*0460*/  IMAD.MOV.U32 R6, RZ, RZ, RZ ;  /* 0x000000ffff067224 */ /* 0x000fe200078e00ff */
[----:B---3--:R-:W-:-:S03]  /*0470*/  F2FP.PACK_AB R5, RZ, R8 ;  /* 0x00000008ff05723e */ /* 0x008fc600000000ff */
[----:B------:R-:W-:Y:S01]  /*0480*/  IMAD.HI.U32 R6, R7, R15, R6 ;  /* 0x0000000f07067227 */ /* 0x000fe200078e0006 */
[----:B--2---:R-:W-:-:S04]  /*0490*/  HADD2 R10, R10.H0_H0, R13.H0_H0 ;  /* 0x2000000d0a0a7230 */ /* 0x004fc80000000800 */
[----:B------:R-:W-:Y:S02]  /*04a0*/  HMUL2 R7, R10.H0_H0, R5.H0_H0 ;  /* 0x200000050a077232 */ /* 0x000fe40000000800 */
.L_x_88:
[----:B------:R-:W-:Y:S05]  /*04b0*/  BSYNC B0 ;  /* 0x0000000000007941 */ /* 0x000fea0003800000 */
.L_x_87:
[----:B------:R-:W-:Y:S01]  /*04c0*/  IMAD.MOV.U32 R5, RZ, RZ, c[0x0][0x0] ;  /* 0x00000000ff057624 */ /* 0x000fe200078e00ff */
[----:B------:R0:W-:Y:S03]  /*04d0*/  STG.E.U16 [R2.64], R7 ;  /* 0x0000000702007986 */ /* 0x0001e6000c101506 */
[----:B------:R-:W-:-:S05]  /*04e0*/  IMAD R0, R5, c[0x0][0xc], R0 ;  /* 0x0000030005007a24 */ /* 0x000fca00078e0200 */
[----:B------:R-:W-:-:S13]  /*04f0*/  ISETP.GE.AND P0, PT, R0, UR4, PT ;  /* 0x0000000400007c0c */ /* 0x000fda000bf06270 */
[----:B0-----:R-:W-:Y:S05]  /*0500*/  @!P0 BRA `(.L_x_89) ;  /* 0xfffffce000008947 */ /* 0x001fea000383ffff */
[----:B------:R-:W-:Y:S05]  /*0510*/  EXIT ;  /* 0x000000000000794d */ /* 0x000fea0003800000 */
.L_x_86:
[----:B------:R-:W-:-:S04]  /*0520*/  IABS R4, c[0x0][0x180] ;  /* 0x0000600000047a13 */ /* 0x000fc80000000000 */
[----:B------:R-:W0:Y:S08]  /*0530*/  I2F.RP R5, R4 ;  /* 0x0000000400057306 */ /* 0x000e300000209400 */
[----:B0-----:R-:W0:Y:S02]  /*0540*/  MUFU.RCP R5, R5 ;  /* 0x0000000500057308 */ /* 0x001e240000001000 */
[----:B0-----:R-:W-:-:S06]  /*0550*/  IADD3 R2, R5, 0xffffffe, RZ ;  /* 0x0ffffffe05027810 */ /* 0x001fcc0007ffe0ff */
[----:B------:R0:W1:Y:S02]  /*0560*/  F2I.FTZ.U32.TRUNC.NTZ R3, R2 ;  /* 0x0000000200037305 */ /* 0x000064000021f000 */
[----:B0-----:R-:W-:Y:S01]  /*0570*/  IMAD.MOV.U32 R2, RZ, RZ, RZ ;  /* 0x000000ffff027224 */ /* 0x001fe200078e00ff */
[----:B-1----:R-:W-:-:S05]  /*0580*/  IADD3 R7, RZ, -R3, RZ ;  /* 0x80000003ff077210 */ /* 0x002fca0007ffe0ff */
[----:B------:R-:W-:-:S04]  /*0590*/  IMAD R7, R7, R4, RZ ;  /* 0x0000000407077224 */ /* 0x000fc800078e02ff */
[----:B------:R-:W-:-:S04]  /*05a0*/  IMAD.HI.U32 R6, R3, R7, R2 ;  /* 0x0000000703067227 */ /* 0x000fc800078e0002 */
.L_x_92:
[----:B------:R-:W-:Y:S01]  /*05b0*/  IABS R7, R0 ;  /* 0x0000000000077213 */ /* 0x000fe20000000000 */
[----:B------:R-:W-:Y:S01]  /*05c0*/  IMAD.MOV.U32 R3, RZ, RZ, 0x2 ;  /* 0x00000002ff037424 */ /* 0x000fe200078e00ff */
[----:B------:R-:W-:Y:S01]  /*05d0*/  IABS R10, c[0x0][0x180] ;  /* 0x00006000000a7a13 */ /* 0x000fe20000000000 */
[----:B------:R-:W-:Y:S01]  /*05e0*/  BSSY B0, `(.L_x_90) ;  /* 0x0000026000007945 */ /* 0x000fe20003800000 */
[----:B------:R-:W-:Y:S01]  /*05f0*/  ISETP.GE.AND P2, PT, R0, RZ, PT ;  /* 0x000000ff0000720c */ /* 0x000fe20003f46270 */
[----:B------:R-:W-:Y:S01]  /*0600*/  IMAD.HI.U32 R5, R6, R7, RZ ;  /* 0x0000000706057227 */ /* 0x000fe200078e00ff */
[----:B------:R-:W-:Y:S02]  /*0610*/  LOP3.LUT R11, RZ, c[0x0][0x180], RZ, 0x33, !PT ;  /* 0x00006000ff0b7a12 */ /* 0x000fe400078e33ff */
[----:B------:R-:W-:Y:S01]  /*0620*/  MOV R8, 0xfbff ;  /* 0x0000fbff00087802 */ /* 0x000fe20000000f00 */
[----:B------:R-:W-:-:S04]  /*0630*/  IMAD.MOV R2, RZ, RZ, -R5 ;  /* 0x000000ffff027224 */ /* 0x000fc800078e0a05 */
        /* <DEDUP_REMOVED lines=8> */
[----:B------:R-:W-:-:S04]  /*06c0*/  SEL R2, R11, R2, !P1 ;  /* 0x000000020b027207 */ /* 0x000fc80004800000 */
[----:B------:R-:W-:Y:S01]  /*06d0*/  ISETP.GE.AND P2, PT, R2, c[0x0][0x17c], PT ;  /* 0x00005f0002007a0c */ /* 0x000fe20003f46270 */
[----:B------:R-:W-:-:S12]  /*06e0*/  IMAD.WIDE R2, R0, R3, c[0x0][0x160] ;  /* 0x0000580000027625 */ /* 0x000fd800078e0203 */
[----:B------:R-:W-:Y:S05]  /*06f0*/  @P2 BRA `(.L_x_91) ;  /* 0x0000014000002947 */ /* 0x000fea0003800000 */
[----:B------:R-:W2:Y:S01]  /*0700*/  LDG.E.U16 R9, [R2.64] ;  /* 0x0000000602097981 */ /* 0x000ea2000c1e1500 */
[----:B------:R-:W-:Y:S01]  /*0710*/  IMAD.MOV.U32 R4, RZ, RZ, R10 ;  /* 0x000000ffff047224 */ /* 0x000fe200078e000a */
[----:B------:R-:W-:Y:S01]  /*0720*/  LOP3.LUT R6, R0, c[0x0][0x180], RZ, 0x3c, !PT ;  /* 0x0000600000067a12 */ /* 0x000fe200078e3cff */
[----:B------:R-:W0:Y:S01]  /*0730*/  I2F.RP R12, R10 ;  /* 0x0000000a000c7306 */ /* 0x000e220000209400 */
[----:B------:R-:W-:Y:S02]  /*0740*/  @!P0 IADD3 R5, R5, 0x1, RZ ;  /* 0x0000000105058810 */ /* 0x000fe40007ffe0ff */
[----:B------:R-:W-:Y:S02]  /*0750*/  ISETP.GE.U32.AND P2, PT, R7, R4, PT ;  /* 0x000000040700720c */ /* 0x000fe40003f46070 */
[----:B------:R-:W-:Y:S01]  /*0760*/  ISETP.GE.AND P3, PT, R6, RZ, PT ;  /* 0x000000ff0600720c */ /* 0x000fe20003f66270 */
[----:B------:R-:W-:-:S10]  /*0770*/  IMAD.MOV.U32 R6, RZ, RZ, RZ ;  /* 0x000000ffff067224 */ /* 0x000fd400078e00ff */
[----:B------:R-:W-:Y:S01]  /*0780*/  @P2 IADD3 R5, R5, 0x1, RZ ;  /* 0x0000000105052810 */ /* 0x000fe20007ffe0ff */
[----:B0-----:R-:W0:Y:S04]  /*0790*/  MUFU.RCP R12, R12 ;  /* 0x0000000c000c7308 */ /* 0x001e280000001000 */
[----:B------:R-:W-:-:S05]  /*07a0*/  @!P3 IMAD.MOV R5, RZ, RZ, -R5 ;  /* 0x000000ffff05b224 */ /* 0x000fca00078e0a05 */
[----:B------:R-:W-:-:S06]  /*07b0*/  SEL R5, R11, R5, !P1 ;  /* 0x000000050b057207 */ /* 0x000fcc0004800000 */
[----:B------:R-:W1:Y:S01]  /*07c0*/  LDS R5, [R5.X4] ;  /* 0x0000000005057984 */ /* 0x000e620000004800 */
[----:B0-----:R-:W-:-:S06]  /*07d0*/  IADD3 R7, R12, 0xffffffe, RZ ;  /* 0x0ffffffe0c077810 */ /* 0x001fcc0007ffe0ff */
[----:B------:R-:W0:Y:S02]  /*07e0*/  F2I.FTZ.U32.TRUNC.NTZ R7, R7 ;  /* 0x0000000700077305 */ /* 0x000e24000021f000 */
[----:B0-----:R-:W-:-:S04]  /*07f0*/  IMAD.MOV R11, RZ, RZ, -R7 ;  /* 0x000000ffff0b7224 */ /* 0x001fc800078e0a07 */
[----:B------:R-:W-:-:S04]  /*0800*/  IMAD R11, R11, R10, RZ ;  /* 0x0000000a0b0b7224 */ /* 0x000fc800078e02ff */
[----:B------:R-:W-:Y:S01]  /*0810*/  IMAD.HI.U32 R6, R7, R11, R6 ;  /* 0x0000000b07067227 */ /* 0x000fe200078e0006 */
[----:B-1----:R-:W-:-:S05]  /*0820*/  F2FP.PACK_AB R8, RZ, R5 ;  /* 0x00000005ff08723e */ /* 0x002fca00000000ff */
[----:B--2---:R-:W-:Y:S02]  /*0830*/  HMUL2 R8, R9.H0_H0, R8.H0_H0 ;  /* 0x2000000809087232 */ /* 0x004fe40000000800 */
.L_x_91:
[----:B------:R-:W-:Y:S05]  /*0840*/  BSYNC B0 ;  /* 0x0000000000007941 */ /* 0x000fea0003800000 */
.L_x_90:
[----:B------:R-:W-:Y:S01]  /*0850*/  IMAD.MOV.U32 R5, RZ, RZ, c[0x0][0x0] ;  /* 0x00000000ff057624 */ /* 0x000fe200078e00ff */
[----:B------:R0:W-:Y:S03]  /*0860*/  STG.E.U16 [R2.64], R8 ;  /* 0x0000000802007986 */ /* 0x0001e6000c101506 */
[----:B------:R-:W-:-:S05]  /*0870*/  IMAD R0, R5, c[0x0][0xc], R0 ;  /* 0x0000030005007a24 */ /* 0x000fca00078e0200 */
[----:B------:R-:W-:-:S13]  /*0880*/  ISETP.GE.AND P0, PT, R0, UR4, PT ;  /* 0x0000000400007c0c */ /* 0x000fda000bf06270 */
[----:B0-----:R-:W-:Y:S05]  /*0890*/  @!P0 BRA `(.L_x_92) ;  /* 0xfffffd1000008947 */ /* 0x001fea000383ffff */
[----:B------:R-:W-:Y:S05]  /*08a0*/  EXIT ;  /* 0x000000000000794d */ /* 0x000fea0003800000 */
.L_x_93:
        /* <DEDUP_REMOVED lines=13> */
.L_x_140:


//--------------------- .text._ZN17fastertransformer28batchApplyTemperaturePenaltyIfEEvPT_PKS1_PKfiii --------------------------
	.section	.text._ZN17fastertransformer28batchApplyTemperaturePenaltyIfEEvPT_PKS1_PKfiii,"ax",@progbits
	.sectioninfo	@"SHI_REGISTERS=16"
	.align	128
        .global         _ZN17fastertransformer28batchApplyTemperaturePenaltyIfEEvPT_PKS1_PKfiii
        .type           _ZN17fastertransformer28batchApplyTemperaturePenaltyIfEEvPT_PKS1_PKfiii,@function
        .size           _ZN17fastertransformer28batchApplyTemperaturePenaltyIfEEvPT_PKS1_PKfiii,(.L_x_141 - _ZN17fastertransformer28batchApplyTemperaturePenaltyIfEEvPT_PKS1_PKfiii)
        .other          _ZN17fastertransformer28batchApplyTemperaturePenaltyIfEEvPT_PKS1_PKfiii,@"STO_CUDA_ENTRY STV_DEFAULT"
_ZN17fastertransformer28batchApplyTemperaturePenaltyIfEEvPT_PKS1_PKfiii:
.text._ZN17fastertransformer28batchApplyTemperaturePenaltyIfEEvPT_PKS1_PKfiii:
        /* <DEDUP_REMOVED lines=31> */
.L_x_97:
[----:B------:R-:W-:Y:S01]  /*01f0*/  IABS R9, R0 ;  /* 0x0000000000097213 */ /* 0x000fe20000000000 */
[----:B------:R-:W-:Y:S01]  /*0200*/  IMAD.MOV.U32 R13, RZ, RZ, 0x4 ;  /* 0x00000004ff0d7424 */ /* 0x000fe200078e00ff */
[----:B------:R-:W-:Y:S01]  /*0210*/  IABS R5, c[0x0][0x180] ;  /* 0x0000600000057a13 */ /* 0x000fe20000000000 */
[----:B------:R-:W-:Y:S01]  /*0220*/  BSSY B0, `(.L_x_95) ;  /* 0x0000028000007945 */ /* 0x000fe20003800000 */
[----:B------:R-:W-:Y:S01]  /*0230*/  ISETP.GE.AND P2, PT, R0, RZ, PT ;  /* 0x000000ff0000720c */ /* 0x000fe20003f46270 */
[----:B------:R-:W-:Y:S01]  /*0240*/  IMAD.HI.U32 R8, R6, R9, RZ ;  /* 0x0000000906087227 */ /* 0x000fe200078e00ff */
[----:B------:R-:W-:-:S04]  /*0250*/  LOP3.LUT R11, RZ, c[0x0][0x180], RZ, 0x33, !PT ;  /* 0x00006000ff0b7a12 */ /* 0x000fc800078e33ff */
[----:B------:R-:W-:-:S05]  /*0260*/  IADD3 R2, -R8, RZ, RZ ;  /* 0x000000ff08027210 */ /* 0x000fca0007ffe1ff */
        /* <DEDUP_REMOVED lines=11> */
[----:B------:R-:W-:Y:S01]  /*0320*/  @P2 MOV R7, 0xff7fffff ;  /* 0xff7fffff00072802 */ /* 0x000fe20000000f00 */
[----:B------:R-:W-:Y:S05]  /*0330*/  @P2 BRA `(.L_x_96) ;  /* 0x0000016000002947 */ /* 0x000fea0003800000 */
[----:B------:R-:W-:Y:S02]  /*0340*/  IMAD.WIDE R6, R10, R13, c[0x0][0x168] ;  /* 0x00005a000a067625 */ /* 0x000fe400078e020d */
[----:B------:R-:W2:Y:S04]  /*0350*/  LDG.E R10, [R2.64] ;  /* 0x00000006020a7981 */ /* 0x000ea8000c1e1900 */
[----:B------:R0:W2:Y:S01]  /*0360*/  LDG.E R13, [R6.64] ;  /* 0x00000006060d7981 */ /* 0x0000a2000c1e1900 */
[----:B------:R-:W-:Y:S01]  /*0370*/  IMAD.MOV.U32 R4, RZ, RZ, R5 ;  /* 0x000000ffff047224 */ /* 0x000fe200078e0005 */
[----:B------:R-:W1:Y:S01]  /*0380*/  I2F.RP R12, R5 ;  /* 0x00000005000c7306 */ /* 0x000e620000209400 */
[----:B------:R-:W-:-:S03]  /*0390*/  @!P0 IADD3 R8, R8, 0x1, RZ ;  /* 0x0000000108088810 */ /* 0x000fc60007ffe0ff */
[----:B------:R-:W-:Y:S02]  /*03a0*/  ISETP.GE.U32.AND P2, PT, R9, R4, PT ;  /* 0x000000040900720c */ /* 0x000fe40003f46070 */
[----:B------:R-:W-:-:S04]  /*03b0*/  LOP3.LUT R9, R0, c[0x0][0x180], RZ, 0x3c, !PT ;  /* 0x0000600000097a12 */ /* 0x000fc800078e3cff */
[----:B------:R-:W-:Y:S01]  /*03c0*/  ISETP.GE.AND P3, PT, R9, RZ, PT ;  /* 0x000000ff0900720c */ /* 0x000fe20003f66270 */
[----:B-1----:R-:W1:Y:S06]  /*03d0*/  MUFU.RCP R12, R12 ;  /* 0x0000000c000c7308 */ /* 0x002e6c0000001000 */
[----:B------:R-:W-:-:S06]  /*03e0*/  @P2 IADD3 R8, R8, 0x1, RZ ;  /* 0x0000000108082810 */ /* 0x000fcc0007ffe0ff */
[----:B------:R-:W-:-:S05]  /*03f0*/  @!P3 IMAD.MOV R8, RZ, RZ, -R8 ;  /* 0x000000ffff08b224 */ /* 0x000fca00078e0a08 */
[----:B------:R-:W-:Y:S02]  /*0400*/  SEL R8, R11, R8, !P1 ;  /* 0x000000080b087207 */ /* 0x000fe40004800000 */
[----:B-1----:R-:W-:-:S04]  /*0410*/  IADD3 R9, R12, 0xffffffe, RZ ;  /* 0x0ffffffe0c097810 */ /* 0x002fc80007ffe0ff */
[----:B------:R-:W1:Y:S01]  /*0420*/  LDS R8, [R8.X4] ;  /* 0x0000000008087984 */ /* 0x000e620000004800 */
[----:B0-----:R-:W0:Y:S02]  /*0430*/  F2I.FTZ.U32.TRUNC.NTZ R7, R9 ;  /* 0x0000000900077305 */ /* 0x001e24000021f000 */
[----:B0-----:R-:W-:-:S04]  /*0440*/  IMAD.MOV R6, RZ, RZ, -R7 ;  /* 0x000000ffff067224 */ /* 0x001fc800078e0a07 */
[----:B------:R-:W-:Y:S02]  /*0450*/  IMAD R5, R6, R5, RZ ;  /* 0x0000000506057224 */ /* 0x000fe400078e02ff */
[----:B------:R-:W-:-:S04]  /*0460*/  IMAD.MOV.U32 R6, RZ, RZ, RZ ;  /* 0x000000ffff067224 */ /* 0x000fc800078e00ff */
[----:B------:R-:W-:-:S04]  /*0470*/  IMAD.HI.U32 R6, R7, R5, R6 ;  /* 0x0000000507067227 */ /* 0x000fc800078e0006 */
[----:B--2---:R-:W-:-:S04]  /*0480*/  FADD.FTZ R13, R10, R13 ;  /* 0x0000000d0a0d7221 */ /* 0x004fc80000010000 */
[----:B-1----:R-:W-:Y:S02]  /*0490*/  FMUL.FTZ R7, R13, R8 ;  /* 0x000000080d077220 */ /* 0x002fe40000410000 */
.L_x_96:
[----:B------:R-:W-:Y:S05]  /*04a0*/  BSYNC B0 ;  /* 0x0000000000007941 */ /* 0x000fea0003800000 */
.L_x_95:
[----:B------:R-:W-:Y:S01]  /*04b0*/  MOV R5, c[0x0][0x0] ;  /* 0x0000000000057a02 */ /* 0x000fe20000000f00 */
[----:B------:R0:W-:Y:S04]  /*04c0*/  STG.E [R2.64], R7 ;  /* 0x0000000702007986 */ /* 0x0001e8000c101906 */
[----:B------:R-:W-:-:S05]  /*04d0*/  IMAD R0, R5, c[0x0][0xc], R0 ;  /* 0x0000030005007a24 */ /* 0x000fca00078e0200 */
[----:B------:R-:W-:-:S13]  /*04e0*/  ISETP.GE.AND P0, PT, R0, UR4, PT ;  /* 0x0000000400007c0c */ /* 0x000fda000bf06270 */
[----:B0-----:R-:W-:Y:S05]  /*04f0*/  @!P0 BRA `(.L_x_97) ;  /* 0xfffffcf000008947 */ /* 0x001fea000383ffff */
[----:B------:R-:W-:Y:S05]  /*0500*/  EXIT ;  /* 0x000000000000794d */ /* 0x000fea0003800000 */
.L_x_94:
        /* <DEDUP_REMOVED lines=9> */
.L_x_100:
[----:B------:R-:W-:Y:S01]  /*05a0*/  IABS R7, R0 ;  /* 0x0000000000077213 */ /* 0x000fe20000000000 */
[----:B------:R-:W-:Y:S01]  /*05b0*/  IMAD.MOV.U32 R3, RZ, RZ, 0x4 ;  /* 0x00000004ff037424 */ /* 0x000fe200078e00ff */
[----:B------:R-:W-:Y:S01]  /*05c0*/  IABS R10, c[0x0][0x180] ;  /* 0x00006000000a7a13 */ /* 0x000fe20000000000 */
[----:B------:R-:W-:Y:S01]  /*05d0*/  BSSY B0, `(.L_x_98) ;  /* 0x0000025000007945 */ /* 0x000fe20003800000 */
[----:B------:R-:W-:Y:S01]  /*05e0*/  ISETP.GE.AND P2, PT, R0, RZ, PT ;  /* 0x000000ff0000720c */ /* 0x000fe20003f46270 */
[----:B------:R-:W-:Y:S01]  /*05f0*/  IMAD.HI.U32 R5, R6, R7, RZ ;  /* 0x0000000706057227 */ /* 0x000fe200078e00ff */
[----:B------:R-:W-:-:S03]  /*0600*/  LOP3.LUT R11, RZ, c[0x0][0x180], RZ, 0x33, !PT ;  /* 0x00006000ff0b7a12 */ /* 0x000fc600078e33ff */
[----:B------:R-:W-:-:S04]  /*0610*/  IMAD.MOV R2, RZ, RZ, -R5 ;  /* 0x000000ffff027224 */ /* 0x000fc800078e0a05 */
[----:B------:R-:W-:-:S05]  /*0620*/  IMAD R7, R10, R2, R7 ;  /* 0x000000020a077224 */ /* 0x000fca00078e0207 */
[----:B------:R-:W-:-:S13]  /*0630*/  ISETP.GT.U32.AND P0, PT, R4, R7, PT ;  /* 0x000000070400720c */ /* 0x000fda0003f04070 */
[----:B------:R-:W-:-:S05]  /*0640*/  @!P0 IMAD.IADD R7, R7, 0x1, -R10 ;  /* 0x0000000107078824 */ /* 0x000fca00078e0a0a */
[----:B------:R-:W-:Y:S02]  /*0650*/  ISETP.GT.U32.AND P1, PT, R4, R7, PT ;  /* 0x000000070400720c */ /* 0x000fe40003f24070 */
[----:B------:R-:W-:-:S04]  /*0660*/  IADD3 R2, R7, -R10, RZ ;  /* 0x8000000a07027210 */ /* 0x000fc80007ffe0ff */
[----:B------:R-:W-:Y:S02]  /*0670*/  SEL R2, R2, R7, !P1 ;  /* 0x0000000702027207 */ /* 0x000fe40004800000 */
[----:B------:R-:W-:-:S03]  /*0680*/  ISETP.NE.AND P1, PT, RZ, c[0x0][0x180], PT ;  /* 0x00006000ff007a0c */ /* 0x000fc60003f25270 */
[----:B------:R-:W-:-:S05]  /*0690*/  @!P2 IMAD.MOV R2, RZ, RZ, -R2 ;  /* 0x000000ffff02a224 */ /* 0x000fca00078e0a02 */
[----:B------:R-:W-:-:S04]  /*06a0*/  SEL R2, R11, R2, !P1 ;  /* 0x000000020b027207 */ /* 0x000fc80004800000 */
[----:B------:R-:W-:Y:S01]  /*06b0*/  ISETP.GE.AND P2, PT, R2, c[0x0][0x17c], PT ;  /* 0x00005f0002007a0c */ /* 0x000fe20003f46270 */
[----:B------:R-:W-:-:S12]  /*06c0*/  IMAD.WIDE R2, R0, R3, c[0x0][0x160] ;  /* 0x0000580000027625 */ /* 0x000fd800078e0203 */
[----:B------:R-:W-:Y:S01]  /*06d0*/  @P2 IMAD.MOV.U32 R9, RZ, RZ, -0x800001 ;  /* 0xff7fffffff092424 */ /* 0x000fe200078e00ff */
[----:B------:R-:W-:Y:S05]  /*06e0*/  @P2 BRA `(.L_x_99) ;  /* 0x0000013000002947 */ /* 0x000fea0003800000 */
[----:B------:R-:W2:Y:S01]  /*06f0*/  LDG.E R8, [R2.64] ;  /* 0x0000000602087981 */ /* 0x000ea2000c1e1900 */
        /* <DEDUP_REMOVED lines=8> */
[----:B0-----:R-:W0:Y:S03]  /*0780*/  MUFU.RCP R9, R9 ;  /* 0x0000000900097308 */ /* 0x001e260000001000 */
[----:B------:R-:W-:-:S04]  /*0790*/  @!P3 IADD3 R5, -R5, RZ, RZ ;  /* 0x000000ff0505b210 */ /* 0x000fc80007ffe1ff */
[----:B------:R-:W-:-:S06]  /*07a0*/  SEL R5, R11, R5, !P1 ;  /* 0x000000050b057207 */ /* 0x000fcc0004800000 */
[----:B------:R-:W2:Y:S01]  /*07b0*/  LDS R5, [R5.X4] ;  /* 0x0000000005057984 */ /* 0x000ea20000004800 */
[----:B0-----:R-:W-:-:S06]  /*07c0*/  IADD3 R7, R9, 0xffffffe, RZ ;  /* 0x0ffffffe09077810 */ /* 0x001fcc0007ffe0ff */
[----:B------:R-:W0:Y:S02]  /*07d0*/  F2I.FTZ.U32.TRUNC.NTZ R7, R7 ;  /* 0x0000000700077305 */ /* 0x000e24000021f000 */
[----:B0-----:R-:W-:-:S04]  /*07e0*/  IMAD.MOV R11, RZ, RZ, -R7 ;  /* 0x000000ffff0b7224 */ /* 0x001fc800078e0a07 */
[----:B------:R-:W-:-:S04]  /*07f0*/  IMAD R11, R11, R10, RZ ;  /* 0x0000000a0b0b7224 */ /* 0x000fc800078e02ff */
[----:B------:R-:W-:-:S04]  /*0800*/  IMAD.HI.U32 R6, R7, R11, R6 ;  /* 0x0000000b07067227 */ /* 0x000fc800078e0006 */
[----:B--2---:R-:W-:Y:S02]  /*0810*/  FMUL.FTZ R9, R8, R5 ;  /* 0x0000000508097220 */ /* 0x004fe40000410000 */
.L_x_99:
[----:B------:R-:W-:Y:S05]  /*0820*/  BSYNC B0 ;  /* 0x0000000000007941 */ /* 0x000fea0003800000 */
.L_x_98:
[----:B------:R-:W-:Y:S01]  /*0830*/  IMAD.MOV.U32 R5, RZ, RZ, c[0x0][0x0] ;  /* 0x00000000ff057624 */ /* 0x000fe200078e00ff */
[----:B------:R0:W-:Y:S03]  /*0840*/  STG.E [R2.64], R9 ;  /* 0x0000000902007986 */ /* 0x0001e6000c101906 */
[----:B------:R-:W-:-:S05]  /*0850*/  IMAD R0, R5, c[0x0][0xc], R0 ;  /* 0x0000030005007a24 */ /* 0x000fca00078e0200 */
[----:B------:R-:W-:-:S13]  /*0860*/  ISETP.GE.AND P0, PT, R0, UR4, PT ;  /* 0x0000000400007c0c */ /* 0x000fda000bf06270 */
[----:B0-----:R-:W-:Y:S05]  /*0870*/  @!P0 BRA `(.L_x_100) ;  /* 0xfffffd2000008947 */ /* 0x001fea000383ffff */
[----:B------:R-:W-:Y:S05]  /*0880*/  EXIT ;  /* 0x000000000000794d */ /* 0x000fea0003800000 */
.L_x_101:
        /* <DEDUP_REMOVED lines=15> */
.L_x_141:


//--------------------- .text._ZN17fastertransformer23applyTemperaturePenaltyI6__halfEEvPT_PKS2_fiii --------------------------
	.section	.text._ZN17fastertransformer23applyTemperaturePenaltyI6__halfEEvPT_PKS2_fiii,"ax",@progbits
	.sectioninfo	@"SHI_REGISTERS=14"
	.align	128
        .global         _ZN17fastertransformer23applyTemperaturePenaltyI6__halfEEvPT_PKS2_fiii
        .type           _ZN17fastertransformer23applyTemperaturePenaltyI6__halfEEvPT_PKS2_fiii,@function
        .size           _ZN17fastertransformer23applyTemperaturePenaltyI6__halfEEvPT_PKS2_fiii,(.L_x_142 - _ZN17fastertransformer23applyTemperaturePenaltyI6__halfEEvPT_PKS2_fiii)
        .other          _ZN17fastertransformer23applyTemperaturePenaltyI6__halfEEvPT_PKS2_fiii,@"STO_CUDA_ENTRY STV_DEFAULT"
_ZN17fastertransformer23applyTemperaturePenaltyI6__halfEEvPT_PKS2_fiii:
.text._ZN17fastertransformer23applyTemperaturePenaltyI6__halfEEvPT_PKS2_fiii:
[----:B------:R-:W-:Y:S02]  /*0000*/  IMAD.MOV.U32 R1, RZ, RZ, c[0x0][0x28] ;  /* 0x00000a00ff017624 */ /* 0x000fe400078e00ff */
[----:B------:R-:W0:Y:S01]  /*0010*/  S2R R0, SR_CTAID.X ;  /* 0x0000000000007919 */ /* 0x000e220000002500 */
[----:B------:R-:W-:Y:S02]  /*0020*/  ULDC UR4, c[0x0][0x17c] ;  /* 0x00005f0000047ab9 */ /* 0x000fe40000000800 */
[----:B------:R-:W-:Y:S01]  /*0030*/  ULDC UR5, c[0x0][0x174] ;  /* 0x00005d0000057ab9 */ /* 0x000fe20000000800 */
[----:B------:R-:W0:Y:S01]  /*0040*/  S2R R3, SR_TID.X ;  /* 0x0000000000037919 */ /* 0x000e220000002100 */
[----:B------:R-:W-:Y:S01]  /*0050*/  UIMAD UR4, UR4, UR5, URZ ;  /* 0x00000005040472a4 */ /* 0x000fe2000f8e023f */
[----:B0-----:R-:W-:-:S05]  /*0060*/  IMAD R0, R0, c[0x0][0x0], R3 ;  /* 0x0000000000007a24 */ /* 0x001fca00078e0203 */
[----:B------:R-:W-:-:S13]  /*0070*/  ISETP.GE.AND P0, PT, R0, UR4, PT ;  /* 0x0000000400007c0c */ /* 0x000fda000bf06270 */
[----:B------:R-:W-:Y:S05]  /*0080*/  @P0 EXIT ;  /* 0x000000000000094d */ /* 0x000fea0003800000 */
[----:B------:R-:W-:Y:S01]  /*0090*/  ISETP.NE.U32.AND P0, PT, RZ, c[0x0][0x168], PT ;  /* 0x00005a00ff007a0c */ /* 0x000fe20003f05070 */
[----:B------:R-:W-:-:S03]  /*00a0*/  ULDC.64 UR6, c[0x0][0x118] ;  /* 0x0000460000067ab9 */ /* 0x000fc60000000a00 */
[----:B------:R-:W-:-:S13]  /*00b0*/  ISETP.NE.AND.EX P0, PT, RZ, c[0x0][0x16c], PT, P0 ;  /* 0x00005b00ff007a0c */ /* 0x000fda0003f05300 */
[----:B------:R-:W-:Y:S05]  /*00c0*/  @!P0 BRA `(.L_x_102) ;  /* 0x0000028000008947 */ /* 0x000fea0003800000 */
[----:B------:R-:W-:Y:S02]  /*00d0*/  IABS R2, c[0x0][0x17c] ;  /* 0x00005f0000027a13 */ /* 0x000fe40000000000 */
[----:B------:R-:W-:Y:S02]  /*00e0*/  F2FP.PACK_AB R3, RZ, c[0x0][0x170] ;  /* 0x00005c00ff037a3e */ /* 0x000fe400000000ff */
        /* <DEDUP_REMOVED lines=8> */
.L_x_103:
[----:B------:R-:W-:Y:S01]  /*0170*/  IABS R5, R0 ;  /* 0x0000000000057213 */ /* 0x000fe20000000000 */
[----:B------:R-:W-:Y:S01]  /*0180*/  IMAD.MOV.U32 R7, RZ, RZ, 0x2 ;  /* 0x00000002ff077424 */ /* 0x000fe200078e00ff */
[----:B------:R-:W-:Y:S01]  /*0190*/  IABS R6, c[0x0][0x17c] ;  /* 0x00005f0000067a13 */ /* 0x000fe20000000000 */
[----:B------:R-:W-:Y:S01]  /*01a0*/  HFMA2.MMA R9, -RZ, RZ, 0, -65504 ;  /* 0x0000fbffff097435 */ /* 0x000fe200000001ff */
[----:B------:R-:W-:Y:S01]  /*01b0*/  ISETP.GE.AND P2, PT, R0, RZ, PT ;  /* 0x000000ff0000720c */ /* 0x000fe20003f46270 */
[----:B------:R-:W-:-:S04]  /*01c0*/  IMAD.HI.U32 R4, R8, R5, RZ ;  /* 0x0000000508047227 */ /* 0x000fc800078e00ff */
[----:B------:R-:W-:-:S04]  /*01d0*/  IMAD.MOV R4, RZ, RZ, -R4 ;  /* 0x000000ffff047224 */ /* 0x000fc800078e0a04 */
[----:B------:R-:W-:-:S05]  /*01e0*/  IMAD R5, R6, R4, R5 ;  /* 0x0000000406057224 */ /* 0x000fca00078e0205 */
[----:B------:R-:W-:-:S13]  /*01f0*/  ISETP.GT.U32.AND P0, PT, R2, R5, PT ;  /* 0x000000050200720c */ /* 0x000fda0003f04070 */
[----:B------:R-:W-:Y:S01]  /*0200*/  @!P0 IMAD.IADD R5, R5, 0x1, -R6 ;  /* 0x0000000105058824 */ /* 0x000fe200078e0a06 */
[----:B------:R-:W-:-:S04]  /*0210*/  ISETP.NE.AND P0, PT, RZ, c[0x0][0x17c], PT ;  /* 0x00005f00ff007a0c */ /* 0x000fc80003f05270 */
[----:B------:R-:W-:-:S13]  /*0220*/  ISETP.GT.U32.AND P1, PT, R2, R5, PT ;  /* 0x000000050200720c */ /* 0x000fda0003f24070 */
[----:B------:R-:W-:-:S05]  /*0230*/  @!P1 IADD3 R5, R5, -R6, RZ ;  /* 0x8000000605059210 */ /* 0x000fca0007ffe0ff */
[----:B------:R-:W-:Y:S02]  /*0240*/  IMAD.MOV.U32 R6, RZ, RZ, R5 ;  /* 0x000000ffff067224 */ /* 0x000fe400078e0005 */
[----:B------:R-:W-:-:S04]  /*0250*/  IMAD.WIDE R4, R0, R7, c[0x0][0x160] ;  /* 0x0000580000047625 */ /* 0x000fc800078e0207 */
[----:B------:R-:W-:Y:S01]  /*0260*/  @!P2 IMAD.MOV R6, RZ, RZ, -R6 ;  /* 0x000000ffff06a224 */ /* 0x000fe200078e0a06 */
[----:B------:R-:W-:-:S04]  /*0270*/  @!P0 LOP3.LUT R6, RZ, c[0x0][0x17c], RZ, 0x33, !PT ;  /* 0x00005f00ff068a12 */ /* 0x000fc800078e33ff */
[C---:B------:R-:W-:Y:S01]  /*0280*/  ISETP.GE.AND P0, PT, R6.reuse, c[0x0][0x178], PT ;  /* 0x00005e0006007a0c */ /* 0x040fe20003f06270 */
[----:B------:R-:W-:-:S12]  /*0290*/  IMAD.WIDE R6, R6, R7, c[0x0][0x168] ;  /* 0x00005a0006067625 */ /* 0x000fd800078e0207 */
[----:B------:R0:W-:Y:S04]  /*02a0*/  @P0 STG.E.U16 [R4.64], R9 ;  /* 0x0000000904000986 */ /* 0x0001e8000c101506 */
[----:B------:R-:W2:Y:S04]  /*02b0*/  @!P0 LDG.E.U16 R6, [R6.64] ;  /* 0x0000000606068981 */ /* 0x000ea8000c1e1500 */
[----:B------:R-:W2:Y:S02]  /*02c0*/  @!P0 LDG.E.U16 R11, [R4.64] ;  /* 0x00000006040b8981 */ /* 0x000ea4000c1e1500 */
[----:B--2---:R-:W-:Y:S01]  /*02d0*/  @!P0 HADD2 R7, R11.H0_H0, R6.H0_H0 ;  /* 0x200000060b078230 */ /* 0x004fe20000000800 */
[----:B------:R-:W-:-:S03]  /*02e0*/  IMAD.MOV.U32 R11, RZ, RZ, c[0x0][0x0] ;  /* 0x00000000ff0b7624 */ /* 0x000fc600078e00ff */
[----:B------:R-:W-:Y:S01]  /*02f0*/  @!P0 HMUL2 R7, R7.H0_H0, R3.H0_H0 ;  /* 0x2000000307078232 */ /* 0x000fe20000000800 */
[----:B------:R-:W-:-:S04]  /*0300*/  IMAD R0, R11, c[0x0][0xc], R0 ;  /* 0x000003000b007a24 */ /* 0x000fc800078e0200 */
[----:B------:R0:W-:Y:S01]  /*0310*/  @!P0 STG.E.U16 [R4.64], R7 ;  /* 0x0000000704008986 */ /* 0x0001e2000c101506 */
[----:B------:R-:W-:-:S13]  /*0320*/  ISETP.GE.AND P0, PT, R0, UR4, PT ;  /* 0x0000000400007c0c */ /* 0x000fda000bf06270 */
[----:B0-----:R-:W-:Y:S05]  /*0330*/  @!P0 BRA `(.L_x_103) ;  /* 0xfffffe3000008947 */ /* 0x001fea000383ffff */
[----:B------:R-:W-:Y:S05]  /*0340*/  EXIT ;  /* 0x000000000000794d */ /* 0x000fea0003800000 */
.L_x_102:
        /* <DEDUP_REMOVED lines=10> */
.L_x_104:
[----:B------:R-:W-:Y:S02]  /*03f0*/  IABS R4, R0 ;  /* 0x0000000000047213 */ /* 0x000fe40000000000 */
[----:B------:R-:W-:Y:S02]  /*0400*/  IABS R8, c[0x0][0x17c] ;  /* 0x00005f0000087a13 */ /* 0x000fe40000000000 */
[----:B------:R-:W-:Y:S01]  /*0410*/  ISETP.GE.AND P1, PT, R0, RZ, PT ;  /* 0x000000ff0000720c */ /* 0x000fe20003f26270 */
[----:B------:R-:W-:Y:S01]  /*0420*/  IMAD.HI.U32 R3, R7, R4, RZ ;  /* 0x0000000407037227 */ /* 0x000fe200078e00ff */
[----:B------:R-:W-:Y:S02]  /*0430*/  ISETP.NE.AND P2, PT, RZ, c[0x0][0x17c], PT ;  /* 0x00005f00ff007a0c */ /* 0x000fe40003f45270 */
[----:B------:R-:W-:Y:S02]  /*0440*/  MOV R5, 0x2 ;  /* 0x0000000200057802 */ /* 0x000fe40000000f00 */
[----:B------:R-:W-:-:S05]  /*0450*/  IADD3 R3, -R3, RZ, RZ ;  /* 0x000000ff03037210 */ /* 0x000fca0007ffe1ff */
[----:B------:R-:W-:Y:S02]  /*0460*/  IMAD R3, R8, R3, R4 ;  /* 0x0000000308037224 */ /* 0x000fe400078e0204 */
[----:B------:R-:W-:-:S03]  /*0470*/  IMAD.WIDE R4, R0, R5, c[0x0][0x160] ;  /* 0x0000580000047625 */ /* 0x000fc600078e0205 */
[----:B------:R-:W-:-:S13]  /*0480*/  ISETP.GT.U32.AND P0, PT, R2, R3, PT ;  /* 0x000000030200720c */ /* 0x000fda0003f04070 */
[----:B------:R-:W-:-:S05]  /*0490*/  @!P0 IMAD.IADD R3, R3, 0x1, -R8 ;  /* 0x0000000103038824 */ /* 0x000fca00078e0a08 */
[----:B------:R-:W-:-:S13]  /*04a0*/  ISETP.GT.U32.AND P0, PT, R2, R3, PT ;  /* 0x000000030200720c */ /* 0x000fda0003f04070 */
[----:B------:R-:W-:Y:S02]  /*04b0*/  @!P0 IMAD.IADD R3, R3, 0x1, -R8 ;  /* 0x0000000103038824 */ /* 0x000fe400078e0a08 */
[----:B------:R-:W-:Y:S02]  /*04c0*/  IMAD.MOV.U32 R8, RZ, RZ, 0xfbff ;  /* 0x0000fbffff087424 */ /* 0x000fe400078e00ff */
[----:B------:R-:W-:Y:S01]  /*04d0*/  @!P1 IMAD.MOV R3, RZ, RZ, -R3 ;  /* 0x000000ffff039224 */ /* 0x000fe200078e0a03 */
[----:B------:R-:W-:-:S04]  /*04e0*/  @!P2 LOP3.LUT R3, RZ, c[0x0][0x17c], RZ, 0x33, !PT ;  /* 0x00005f00ff03aa12 */ /* 0x000fc800078e33ff */
[----:B------:R-:W-:-:S13]  /*04f0*/  ISETP.GE.AND P0, PT, R3, c[0x0][0x178], PT ;  /* 0x00005e0003007a0c */ /* 0x000fda0003f06270 */
[----:B------:R0:W-:Y:S04]  /*0500*/  @P0 STG.E.U16 [R4.64], R8 ;  /* 0x0000000804000986 */ /* 0x0001e8000c101506 */
[----:B------:R-:W2:Y:S02]  /*0510*/  @!P0 LDG.E.U16 R3, [R4.64] ;  /* 0x0000000604038981 */ /* 0x000ea4000c1e1500 */
[----:B--2---:R-:W-:-:S04]  /*0520*/  @!P0 HADD2 R3, R3.H0_H0, RZ.H0_H0 ;  /* 0x200000ff03038230 */ /* 0x004fc80000000800 */
[----:B------:R-:W-:-:S05]  /*0530*/  @!P0 HMUL2 R3, R3.H0_H0, R6.H0_H0 ;  /* 0x2000000603038232 */ /* 0x000fca0000000800 */
[----:B------:R-:W-:Y:S01]  /*0540*/  PRMT R9, R3, 0x7610, R9 ;  /* 0x0000761003097816 */ /* 0x000fe20000000009 */
[----:B------:R-:W-:-:S04]  /*0550*/  IMAD.MOV.U32 R3, RZ, RZ, c[0x0][0x0] ;  /* 0x00000000ff037624 */ /* 0x000fc800078e00ff */
[----:B------:R-:W-:Y:S01]  /*0560*/  IMAD R0, R3, c[0x0][0xc], R0 ;  /* 0x0000030003007a24 */ /* 0x000fe200078e0200 */
[----:B------:R0:W-:Y:S04]  /*0570*/  @!P0 STG.E.U16 [R4.64], R9 ;  /* 0x0000000904008986 */ /* 0x0001e8000c101506 */
[----:B------:R-:W-:-:S13]  /*0580*/  ISETP.GE.AND P0, PT, R0, UR4, PT ;  /* 0x0000000400007c0c */ /* 0x000fda000bf06270 */
[----:B0-----:R-:W-:Y:S05]  /*0590*/  @!P0 BRA `(.L_x_104) ;  /* 0xfffffe5000008947 */ /* 0x001fea000383ffff */
[----:B------:R-:W-:Y:S05]  /*05a0*/  EXIT ;  /* 0x000000000000794d */ /* 0x000fea0003800000 */
.L_x_105:
        /* <DEDUP_REMOVED lines=13> */
.L_x_142:


//--------------------- .text._ZN17fastertransformer23applyTemperaturePenaltyIfEEvPT_PKS1_fiii --------------------------
	.section	.text._ZN17fastertransformer23applyTemperaturePenaltyIfEEvPT_PKS1_fiii,"ax",@progbits
	.sectioninfo	@"SHI_REGISTERS=14"
	.align	128
        .global         _ZN17fastertransformer23applyTemperaturePenaltyIfEEvPT_PKS1_fiii
        .type           _ZN17fastertransformer23applyTemperaturePenaltyIfEEvPT_PKS1_fiii,@function
        .size           _ZN17fastertransformer23applyTemperaturePenaltyIfEEvPT_PKS1_fiii,(.L_x_143 - _ZN17fastertransformer23applyTemperaturePenaltyIfEEvPT_PKS1_fiii)
        .other          _ZN17fastertransformer23applyTemperaturePenaltyIfEEvPT_PKS1_fiii,@"STO_CUDA_ENTRY STV_DEFAULT"
_ZN17fastertransformer23applyTemperaturePenaltyIfEEvPT_PKS1_fiii:
.text._ZN17fastertransformer23applyTemperaturePenaltyIfEEvPT_PKS1_fiii:
        /* <DEDUP_REMOVED lines=13> */
[----:B------:R-:W-:-:S04]  /*00d0*/  IABS R11, c[0x0][0x17c] ;  /* 0x00005f00000b7a13 */ /* 0x000fc80000000000 */
[----:B------:R-:W0:Y:S08]  /*00e0*/  I2F.RP R4, R11 ;  /* 0x0000000b00047306 */ /* 0x000e300000209400 */
[----:B0-----:R-:W0:Y:S02]  /*00f0*/  MUFU.RCP R4, R4 ;  /* 0x0000000400047308 */ /* 0x001e240000001000 */
[----:B0-----:R-:W-:-:S06]  /*0100*/  IADD3 R2, R4, 0xffffffe, RZ ;  /* 0x0ffffffe04027810 */ /* 0x001fcc0007ffe0ff */
[----:B------:R0:W1:Y:S02]  /*0110*/  F2I.FTZ.U32.TRUNC.NTZ R3, R2 ;  /* 0x0000000200037305 */ /* 0x000064000021f000 */
[----:B0-----:R-:W-:Y:S01]  /*0120*/  HFMA2.MMA R2, -RZ, RZ, 0, 0 ;  /* 0x00000000ff027435 */ /* 0x001fe200000001ff */
[----:B-1----:R-:W-:-:S04]  /*0130*/  IMAD.MOV R6, RZ, RZ, -R3 ;  /* 0x000000ffff067224 */ /* 0x002fc800078e0a03 */
[----:B------:R-:W-:-:S05]  /*0140*/  IMAD R5, R6, R11, RZ ;  /* 0x0000000b06057224 */ /* 0x000fca00078e02ff */
[----:B------:R-:W-:-:S04]  /*0150*/  IMAD.HI.U32 R6, R3, R5, R2 ;  /* 0x0000000503067227 */ /* 0x000fc800078e0002 */
.L_x_107:
[----:B------:R-:W-:Y:S02]  /*0160*/  IABS R3, R0 ;  /* 0x0000000000037213 */ /* 0x000fe40000000000 */
[----:B------:R-:W-:Y:S02]  /*0170*/  IABS R5, c[0x0][0x17c] ;  /* 0x00005f0000057a13 */ /* 0x000fe40000000000 */
[----:B------:R-:W-:Y:S01]  /*0180*/  ISETP.GE.AND P2, PT, R0, RZ, PT ;  /* 0x000000ff0000720c */ /* 0x000fe20003f46270 */
[----:B------:R-:W-:-:S04]  /*0190*/  IMAD.HI.U32 R2, R6, R3, RZ ;  /* 0x0000000306027227 */ /* 0x000fc800078e00ff */
[----:B------:R-:W-:-:S04]  /*01a0*/  IMAD.MOV R2, RZ, RZ, -R2 ;  /* 0x000000ffff027224 */ /* 0x000fc800078e0a02 */
[----:B------:R-:W-:Y:S02]  /*01b0*/  IMAD R2, R5, R2, R3 ;  /* 0x0000000205027224 */ /* 0x000fe400078e0203 */
[----:B------:R-:W-:-:S03]  /*01c0*/  IMAD.MOV.U32 R3, RZ, RZ, 0x4 ;  /* 0x00000004ff037424 */ /* 0x000fc600078e00ff */
[----:B------:R-:W-:-:S13]  /*01d0*/  ISETP.GT.U32.AND P0, PT, R11, R2, PT ;  /* 0x000000020b00720c */ /* 0x000fda0003f04070 */
[----:B------:R-:W-:Y:S01]  /*01e0*/  @!P0 IMAD.IADD R2, R2, 0x1, -R5 ;  /* 0x0000000102028824 */ /* 0x000fe200078e0a05 */
[----:B------:R-:W-:-:S04]  /*01f0*/  ISETP.NE.AND P0, PT, RZ, c[0x0][0x17c], PT ;  /* 0x00005f00ff007a0c */ /* 0x000fc80003f05270 */
[----:B------:R-:W-:-:S13]  /*0200*/  ISETP.GT.U32.AND P1, PT, R11, R2, PT ;  /* 0x000000020b00720c */ /* 0x000fda0003f24070 */
[----:B------:R-:W-:Y:S01]  /*0210*/  @!P1 IADD3 R2, R2, -R5, RZ ;  /* 0x8000000502029210 */ /* 0x000fe20007ffe0ff */
[----:B------:R-:W-:-:S04]  /*0220*/  IMAD.WIDE R4, R0, R3, c[0x0][0x160] ;  /* 0x0000580000047625 */ /* 0x000fc800078e0203 */
[----:B------:R-:W-:Y:S01]  /*0230*/  @!P2 IMAD.MOV R2, RZ, RZ, -R2 ;  /* 0x000000ffff02a224 */ /* 0x000fe200078e0a02 */
[----:B------:R-:W-:-:S04]  /*0240*/  @!P0 LOP3.LUT R2, RZ, c[0x0][0x17c], RZ, 0x33, !PT ;  /* 0x00005f00ff028a12 */ /* 0x000fc800078e33ff */
[----:B------:R-:W-:-:S13]  /*0250*/  ISETP.GE.AND P0, PT, R2, c[0x0][0x178], PT ;  /* 0x00005e0002007a0c */ /* 0x000fda0003f06270 */
[----:B------:R-:W-:Y:S01]  /*0260*/  @!P0 IMAD.WIDE R2, R2, R3, c[0x0][0x168] ;  /* 0x00005a0002028625 */ /* 0x000fe200078e0203 */
[----:B------:R-:W2:Y:S05]  /*0270*/  @!P0 LDG.E R9, [R4.64] ;  /* 0x0000000604098981 */ /* 0x000eaa000c1e1900 */
[----:B------:R-:W2:Y:S01]  /*0280*/  @!P0 LDG.E R2, [R2.64] ;  /* 0x0000000602028981 */ /* 0x000ea2000c1e1900 */
[----:B------:R-:W-:Y:S01]  /*0290*/  MOV R7, 0xff7fffff ;  /* 0xff7fffff00077802 */ /* 0x000fe20000000f00 */
[----:B--2---:R-:W-:-:S04]  /*02a0*/  @!P0 FADD.FTZ R9, R2, R9 ;  /* 0x0000000902098221 */ /* 0x004fc80000010000 */
[----:B------:R-:W-:Y:S02]  /*02b0*/  @!P0 FMUL.FTZ R7, R9, c[0x0][0x170] ;  /* 0x00005c0009078a20 */ /* 0x000fe40000410000 */
[----:B------:R-:W-:-:S03]  /*02c0*/  IMAD.MOV.U32 R9, RZ, RZ, c[0x0][0x0] ;  /* 0x00000000ff097624 */ /* 0x000fc600078e00ff */
[----:B------:R0:W-:Y:S01]  /*02d0*/  STG.E [R4.64], R7 ;  /* 0x0000000704007986 */ /* 0x0001e2000c101906 */
[----:B------:R-:W-:-:S05]  /*02e0*/  IMAD R0, R9, c[0x0][0xc], R0 ;  /* 0x0000030009007a24 */ /* 0x000fca00078e0200 */
[----:B------:R-:W-:-:S13]  /*02f0*/  ISETP.GE.AND P0, PT, R0, UR4, PT ;  /* 0x0000000400007c0c */ /* 0x000fda000bf06270 */
[----:B0-----:R-:W-:Y:S05]  /*0300*/  @!P0 BRA `(.L_x_107) ;  /* 0xfffffe5000008947 */ /* 0x001fea000383ffff */
[----:B------:R-:W-:Y:S05]  /*0310*/  EXIT ;  /* 0x000000000000794d */ /* 0x000fea0003800000 */
.L_x_106:
[----:B------:R-:W-:-:S04]  /*0320*/  IABS R7, c[0x0][0x17c] ;  /* 0x00005f0000077a13 */ /* 0x000fc80000000000 */
[----:B------:R-:W0:Y:S08]  /*0330*/  I2F.RP R4, R7 ;  /* 0x0000000700047306 */ /* 0x000e300000209400 */
[----:B0-----:R-:W0:Y:S02]  /*0340*/  MUFU.RCP R4, R4 ;  /* 0x0000000400047308 */ /* 0x001e240000001000 */
[----:B0-----:R-:W-:-:S06]  /*0350*/  IADD3 R2, R4, 0xffffffe, RZ ;  /* 0x0ffffffe04027810 */ /* 0x001fcc0007ffe0ff */
[----:B------:R0:W1:Y:S02]  /*0360*/  F2I.FTZ.U32.TRUNC.NTZ R3, R2 ;  /* 0x0000000200037305 */ /* 0x000064000021f000 */
[----:B0-----:R-:W-:Y:S01]  /*0370*/  MOV R2, RZ ;  /* 0x000000ff00027202 */ /* 0x001fe20000000f00 */
[----:B-1----:R-:W-:-:S04]  /*0380*/  IMAD.MOV R6, RZ, RZ, -R3 ;  /* 0x000000ffff067224 */ /* 0x002fc800078e0a03 */
[----:B------:R-:W-:-:S04]  /*0390*/  IMAD R5, R6, R7, RZ ;  /* 0x0000000706057224 */ /* 0x000fc800078e02ff */
[----:B------:R-:W-:-:S04]  /*03a0*/  IMAD.HI.U32 R6, R3, R5, R2 ;  /* 0x0000000503067227 */ /* 0x000fc800078e0002 */
.L_x_108:
[----:B0-----:R-:W-:Y:S02]  /*03b0*/  IABS R3, R0 ;  /* 0x0000000000037213 */ /* 0x001fe40000000000 */
[----:B------:R-:W-:Y:S02]  /*03c0*/  IABS R5, c[0x0][0x17c] ;  /* 0x00005f0000057a13 */ /* 0x000fe40000000000 */
[----:B------:R-:W-:Y:S01]  /*03d0*/  ISETP.GE.AND P1, PT, R0, RZ, PT ;  /* 0x000000ff0000720c */ /* 0x000fe20003f26270 */
[----:B------:R-:W-:Y:S01]  /*03e0*/  IMAD.HI.U32 R2, R6, R3, RZ ;  /* 0x0000000306027227 */ /* 0x000fe200078e00ff */
[----:B------:R-:W-:-:S03]  /*03f0*/  ISETP.NE.AND P2, PT, RZ, c[0x0][0x17c], PT ;  /* 0x00005f00ff007a0c */ /* 0x000fc60003f45270 */
[----:B------:R-:W-:-:S04]  /*0400*/  IMAD.MOV R2, RZ, RZ, -R2 ;  /* 0x000000ffff027224 */ /* 0x000fc800078e0a02 */
[----:B------:R-:W-:Y:S01]  /*0410*/  IMAD R2, R5, R2, R3 ;  /* 0x0000000205027224 */ /* 0x000fe200078e0203 */
[----:B------:R-:W-:-:S04]  /*0420*/  HFMA2.MMA R3, -RZ, RZ, 0, 2.384185791015625e-07 ;  /* 0x00000004ff037435 */ /* 0x000fc800000001ff */
[----:B------:R-:W-:-:S13]  /*0430*/  ISETP.GT.U32.AND P0, PT, R7, R2, PT ;  /* 0x000000020700720c */ /* 0x000fda0003f04070 */
[----:B------:R-:W-:-:S05]  /*0440*/  @!P0 IMAD.IADD R2, R2, 0x1, -R5 ;  /* 0x0000000102028824 */ /* 0x000fca00078e0a05 */
[----:B------:R-:W-:-:S13]  /*0450*/  ISETP.GT.U32.AND P0, PT, R7, R2, PT ;  /* 0x000000020700720c */ /* 0x000fda0003f04070 */
[----:B------:R-:W-:-:S05]  /*0460*/  @!P0 IADD3 R2, R2, -R5, RZ ;  /* 0x8000000502028210 */ /* 0x000fca0007ffe0ff */
[----:B------:R-:W-:Y:S01]  /*0470*/  @!P1 IMAD.MOV R2, RZ, RZ, -R2 ;  /* 0x000000ffff029224 */ /* 0x000fe200078e0a02 */
[----:B------:R-:W-:-:S04]  /*0480*/  @!P2 LOP3.LUT R2, RZ, c[0x0][0x17c], RZ, 0x33, !PT ;  /* 0x00005f00ff02aa12 */ /* 0x000fc800078e33ff */
[----:B------:R-:W-:Y:S01]  /*0490*/  ISETP.GE.AND P0, PT, R2, c[0x0][0x178], PT ;  /* 0x00005e0002007a0c */ /* 0x000fe20003f06270 */
[----:B------:R-:W-:-:S12]  /*04a0*/  IMAD.WIDE R2, R0, R3, c[0x0][0x160] ;  /* 0x0000580000027625 */ /* 0x000fd800078e0203 */
[----:B------:R-:W2:Y:S01]  /*04b0*/  @!P0 LDG.E R4, [R2.64] ;  /* 0x0000000602048981 */ /* 0x000ea2000c1e1900 */
[----:B------:R-:W-:Y:S01]  /*04c0*/  IMAD.MOV.U32 R5, RZ, RZ, -0x800001 ;  /* 0xff7fffffff057424 */ /* 0x000fe200078e00ff */
[----:B------:R-:W-:-:S05]  /*04d0*/  MOV R9, c[0x0][0x0] ;  /* 0x0000000000097a02 */ /* 0x000fca0000000f00 */
[----:B------:R-:W-:Y:S02]  /*04e0*/  IMAD R0, R9, c[0x0][0xc], R0 ;  /* 0x0000030009007a24 */ /* 0x000fe400078e0200 */
[----:B--2---:R-:W-:-:S04]  /*04f0*/  @!P0 FADD.FTZ R4, RZ, R4 ;  /* 0x00000004ff048221 */ /* 0x004fc80000010000 */
[----:B------:R-:W-:Y:S01]  /*0500*/  @!P0 FMUL.FTZ R5, R4, c[0x0][0x170] ;  /* 0x00005c0004058a20 */ /* 0x000fe20000410000 */
[----:B------:R-:W-:-:S04]  /*0510*/  ISETP.GE.AND P0, PT, R0, UR4, PT ;  /* 0x0000000400007c0c */ /* 0x000fc8000bf06270 */
[----:B------:R0:W-:Y:S09]  /*0520*/  STG.E [R2.64], R5 ;  /* 0x0000000502007986 */ /* 0x0001f2000c101906 */
[----:B------:R-:W-:Y:S05]  /*0530*/  @!P0 BRA `(.L_x_108) ;  /* 0xfffffe7000008947 */ /* 0x000fea000383ffff */
[----:B------:R-:W-:Y:S05]  /*0540*/  EXIT ;  /* 0x000000000000794d */ /* 0x000fea0003800000 */
.L_x_109:
        /* <DEDUP_REMOVED lines=11> */
.L_x_143:


//--------------------- .text._ZN17fastertransformer31batchApplyTemperaturePenalty_h2EP7__half2PKS0_PKfiii --------------------------
	.section	.text._ZN17fastertransformer31batchApplyTemperaturePenalty_h2EP7__half2PKS0_PKfiii,"ax",@progbits
	.sectioninfo	@"SHI_REGISTERS=24"
	.align	128
        .global         _ZN17fastertransformer31batchApplyTemperaturePenalty_h2EP7__half2PKS0_PKfiii
        .type           _ZN17fastertransformer31batchApplyTemperaturePenalty_h2EP7__half2PKS0_PKfiii,@function
        .size           _ZN17fastertransformer31batchApplyTemperaturePenalty_h2EP7__half2PKS0_PKfiii,(.L_x_144 - _ZN17fastertransformer31batchApplyTemperaturePenalty_h2EP7__half2PKS0_PKfiii)
        .other          _ZN17fastertransformer31batchApplyTemperaturePenalty_h2EP7__half2PKS0_PKfiii,@"STO_CUDA_ENTRY STV_DEFAULT"
_ZN17fastertransformer31batchApplyTemperaturePenalty_h2EP7__half2PKS0_PKfiii:
.text._ZN17fastertransformer31batchApplyTemperaturePenalty_h2EP7__half2PKS0_PKfiii:
[----:B------:R-:W-:Y:S02]  /*0000*/  IMAD.MOV.U32 R1, RZ, RZ, c[0x0][0x28] ;  /* 0x00000a00ff017624 */ /* 0x000fe400078e00ff */
[----:B------:R-:W-:-:S05]  /*0010*/  IMAD.MOV.U32 R0, RZ, RZ, 0x1 ;  /* 0x00000001ff007424 */ /* 0x000fca00078e00ff */
[----:B------:R-:W-:-:S04]  /*0020*/  LOP3.LUT R0, R0, c[0x0][0x17c], RZ, 0xc0, !PT ;  /* 0x00005f0000007a12 */ /* 0x000fc800078ec0ff */
[----:B------:R-:W-:-:S13]  /*0030*/  ISETP.NE.U32.AND P0, PT, R0, 0x1, PT ;  /* 0x000000010000780c */ /* 0x000fda0003f05070 */
[----:B------:R-:W-:Y:S05]  /*0040*/  @P0 BRA `(.L_x_110) ;  /* 0x0000013000000947 */ /* 0x000fea0003800000 */
        /* <DEDUP_REMOVED lines=19> */
.L_x_110:
        /* <DEDUP_REMOVED lines=23> */
.L_x_111:
[----:B------:R-:W0:Y:S01]  /*02f0*/  S2R R4, SR_TID.X ;  /* 0x0000000000047919 */ /* 0x000e220000002100 */
[----:B------:R-:W-:Y:S01]  /*0300*/  ULDC.64 UR4, c[0x0][0x118] ;  /* 0x0000460000047ab9 */ /* 0x000fe20000000a00 */
[----:B0-----:R-:W-:-:S13]  /*0310*/  ISETP.GE.U32.AND P0, PT, R4, c[0x0][0x178], PT ;  /* 0x00005e0004007a0c */ /* 0x001fda0003f06070 */
[----:B------:R-:W-:-:S04]  /*0320*/  @!P0 IMAD.MOV.U32 R3, RZ, RZ, 0x4 ;  /* 0x00000004ff038424 */ /* 0x000fc800078e00ff */
[----:B------:R-:W-:-:S06]  /*0330*/  @!P0 IMAD.WIDE.U32 R2, R4, R3, c[0x0][0x170] ;  /* 0x00005c0004028625 */ /* 0x000fcc00078e0003 */
[----:B------:R-:W2:Y:S01]  /*0340*/  @!P0 LDG.E R2, [R2.64] ;  /* 0x0000000402028981 */ /* 0x000ea2000c1e1900 */
[----:B------:R-:W-:Y:S01]  /*0350*/  WARPSYNC 0xffffffff ;  /* 0xffffffff00007948 */ /* 0x000fe20003800000 */
[----:B--2---:R-:W-:-:S06]  /*0360*/  @!P0 FADD.FTZ R0, R2, 9.9999999747524270788e-07 ;  /* 0x358637bd02008421 */ /* 0x004fcc0000010000 */
[----:B------:R-:W0:Y:S02]  /*0370*/  @!P0 MUFU.RCP R0, R0 ;  /* 0x0000000000008308 */ /* 0x000e240000001000 */
[----:B0-----:R-:W-:-:S04]  /*0380*/  @!P0 F2FP.PACK_AB R3, RZ, R0 ;  /* 0x00000000ff03823e */ /* 0x001fc800000000ff */
[----:B------:R-:W-:-:S05]  /*0390*/  @!P0 PRMT R3, R3, 0x5410, R3 ;  /* 0x0000541003038816 */ /* 0x000fca0000000003 */
[----:B------:R0:W-:Y:S02]  /*03a0*/  @!P0 STS [R4.X4], R3 ;  /* 0x0000000304008388 */ /* 0x0001e40000004800 */
[----:B0-----:R-:W0:Y:S01]  /*03b0*/  S2R R3, SR_CTAID.X ;  /* 0x0000000000037919 */ /* 0x001e220000002500 */
[----:B------:R-:W-:-:S03]  /*03c0*/  IMAD.MOV.U32 R0, RZ, RZ, c[0x0][0x180] ;  /* 0x00006000ff007624 */ /* 0x000fc600078e00ff */
[----:B------:R-:W-:Y:S02]  /*03d0*/  BAR.SYNC.DEFER_BLOCKING 0x0 ;  /* 0x0000000000007b1d */ /* 0x000fe40000010000 */
[----:B------:R-:W-:-:S04]  /*03e0*/  LEA.HI R0, R0, c[0x0][0x180], RZ, 0x1 ;  /* 0x0000600000007a11 */ /* 0x000fc800078f08ff */
[----:B------:R-:W-:-:S05]  /*03f0*/  SHF.R.S32.HI R0, RZ, 0x1, R0 ;  /* 0x00000001ff007819 */ /* 0x000fca0000011400 */
[----:B------:R-:W-:Y:S02]  /*0400*/  IMAD R2, R0, c[0x0][0x178], RZ ;  /* 0x00005e0000027a24 */ /* 0x000fe400078e02ff */
[----:B0-----:R-:W-:-:S05]  /*0410*/  IMAD R3, R3, c[0x0][0x0], R4 ;  /* 0x0000000003037a24 */ /* 0x001fca00078e0204 */
[----:B------:R-:W-:-:S13]  /*0420*/  ISETP.GE.AND P0, PT, R3, R2, PT ;  /* 0x000000020300720c */ /* 0x000fda0003f06270 */
[----:B------:R-:W-:Y:S05]  /*0430*/  @P0 EXIT ;  /* 0x000000000000094d */ /* 0x000fea0003800000 */
[----:B------:R-:W-:Y:S01]  /*0440*/  ISETP.NE.U32.AND P0, PT, RZ, c[0x0][0x168], PT ;  /* 0x00005a00ff007a0c */ /* 0x000fe20003f05070 */
[----:B------:R-:W-:Y:S02]  /*0450*/  ULDC UR4, c[0x0][0x17c] ;  /* 0x00005f0000047ab9 */ /* 0x000fe40000000800 */
[----:B------:R-:W-:Y:S01]  /*0460*/  ULEA.HI UR4, UR4, UR4, URZ, 0x1 ;  /* 0x0000000404047291 */ /* 0x000fe2000f8f083f */
[----:B------:R-:W-:-:S03]  /*0470*/  ISETP.NE.AND.EX P0, PT, RZ, c[0x0][0x16c], PT, P0 ;  /* 0x00005b00ff007a0c */ /* 0x000fc60003f05300 */
[----:B------:R-:W-:-:S10]  /*0480*/  USHF.R.S32.HI UR4, URZ, 0x1, UR4 ;  /* 0x000000013f047899 */ /* 0x000fd40008011404 */
[----:B------:R-:W-:Y:S05]  /*0490*/  @!P0 BRA `(.L_x_112) ;  /* 0x000003c000008947 */ /* 0x000fea0003800000 */
[----:B------:R-:W-:-:S04]  /*04a0*/  IABS R6, R0 ;  /* 0x0000000000067213 */ /* 0x000fc80000000000 */
        /* <DEDUP_REMOVED lines=8> */
.L_x_115:
[-C--:B0-----:R-:W-:Y:S01]  /*0530*/  IABS R4, R0.reuse ;  /* 0x0000000000047213 */ /* 0x081fe20000000000 */
[----:B------:R-:W-:Y:S01]  /*0540*/  BSSY B0, `(.L_x_113) ;  /* 0x000002d000007945 */ /* 0x000fe20003800000 */
[----:B------:R-:W-:Y:S01]  /*0550*/  IABS R13, R3 ;  /* 0x00000003000d7213 */ /* 0x000fe20000000000 */
[----:B------:R-:W-:Y:S01]  /*0560*/  IMAD.MOV.U32 R8, RZ, RZ, c[0x0][0x0] ;  /* 0x00000000ff087624 */ /* 0x000fe200078e00ff */
[-C--:B------:R-:W-:Y:S01]  /*0570*/  IABS R7, R0.reuse ;  /* 0x0000000000077213 */ /* 0x080fe20000000000 */
[----:B------:R-:W-:Y:S01]  /*0580*/  IMAD.MOV R4, RZ, RZ, -R4 ;  /* 0x000000ffff047224 */ /* 0x000fe200078e0a04 */
[----:B------:R-:W-:Y:S01]  /*0590*/  ISETP.GE.AND P2, PT, R3, RZ, PT ;  /* 0x000000ff0300720c */ /* 0x000fe20003f46270 */
[----:B------:R-:W-:Y:S01]  /*05a0*/  IMAD.HI.U32 R9, R10, R13, RZ ;  /* 0x0000000d0a097227 */ /* 0x000fe200078e00ff */
[----:B------:R-:W-:-:S03]  /*05b0*/  LOP3.LUT R15, RZ, R0, RZ, 0x33, !PT ;  /* 0x00000000ff0f7212 */ /* 0x000fc600078e33ff */
[----:B------:R-:W-:-:S05]  /*05c0*/  IMAD R13, R9, R4, R13 ;  /* 0x00000004090d7224 */ /* 0x000fca00078e020d */
[----:B------:R-:W-:-:S13]  /*05d0*/  ISETP.GT.U32.AND P0, PT, R6, R13, PT ;  /* 0x0000000d0600720c */ /* 0x000fda0003f04070 */
[----:B------:R-:W-:-:S04]  /*05e0*/  @!P0 IMAD.IADD R13, R13, 0x1, -R7 ;  /* 0x000000010d0d8824 */ /* 0x000fc800078e0a07 */
[----:B------:R-:W-:Y:S01]  /*05f0*/  IMAD.IADD R4, R13, 0x1, -R7 ;  /* 0x000000010d047824 */ /* 0x000fe200078e0a07 */
[----:B------:R-:W-:-:S04]  /*0600*/  ISETP.GT.U32.AND P1, PT, R6, R13, PT ;  /* 0x0000000d0600720c */ /* 0x000fc80003f24070 */
[----:B------:R-:W-:Y:S02]  /*0610*/  SEL R4, R4, R13, !P1 ;  /* 0x0000000d04047207 */ /* 0x000fe40004800000 */
[----:B------:R-:W-:-:S03]  /*0620*/  ISETP.NE.AND P1, PT, R0, RZ, PT ;  /* 0x000000ff0000720c */ /* 0x000fc60003f25270 */
[----:B------:R-:W-:-:S05]  /*0630*/  @!P2 IMAD.MOV R4, RZ, RZ, -R4 ;  /* 0x000000ffff04a224 */ /* 0x000fca00078e0a04 */
[----:B------:R-:W-:-:S04]  /*0640*/  SEL R4, R15, R4, !P1 ;  /* 0x000000040f047207 */ /* 0x000fc80004800000 */
[----:B------:R-:W-:-:S13]  /*0650*/  ISETP.GE.AND P2, PT, R4, UR4, PT ;  /* 0x0000000404007c0c */ /* 0x000fda000bf46270 */
[----:B------:R-:W-:Y:S05]  /*0660*/  @P2 BRA `(.L_x_114) ;  /* 0x000001a000002947 */ /* 0x000fea0003800000 */
[----:B------:R-:W-:Y:S01]  /*0670*/  IMAD.MOV.U32 R5, RZ, RZ, 0x4 ;  /* 0x00000004ff057424 */ /* 0x000fe200078e00ff */
[----:B------:R-:W-:-:S03]  /*0680*/  ULDC.64 UR6, c[0x0][0x118] ;  /* 0x0000460000067ab9 */ /* 0x000fc60000000a00 */
[----:B------:R-:W-:-:S04]  /*0690*/  IMAD.WIDE R10, R4, R5, c[0x0][0x168] ;  /* 0x00005a00040a7625 */ /* 0x000fc800078e0205 */
[----:B------:R-:W-:Y:S01]  /*06a0*/  IMAD.WIDE R4, R3, R5, c[0x0][0x160] ;  /* 0x0000580003047625 */ /* 0x000fe200078e0205 */
[----:B------:R0:W2:Y:S04]  /*06b0*/  LDG.E R17, [R10.64] ;  /* 0x000000060a117981 */ /* 0x0000a8000c1e1900 */
[----:B------:R-:W2:Y:S01]  /*06c0*/  LDG.E.CONSTANT R12, [R4.64] ;  /* 0x00000006040c7981 */ /* 0x000ea2000c1e9900 */
[----:B------:R-:W-:Y:S01]  /*06d0*/  IMAD.MOV.U32 R6, RZ, RZ, R7 ;  /* 0x000000ffff067224 */ /* 0x000fe200078e0007 */
[----:B------:R-:W-:Y:S01]  /*06e0*/  @!P0 IADD3 R9, R9, 0x1, RZ ;  /* 0x0000000109098810 */ /* 0x000fe20007ffe0ff */
[----:B------:R-:W1:Y:S03]  /*06f0*/  I2F.RP R14, R7 ;  /* 0x00000007000e7306 */ /* 0x000e660000209400 */
[----:B------:R-:W-:-:S02]  /*0700*/  ISETP.GE.U32.AND P2, PT, R13, R6, PT ;  /* 0x000000060d00720c */ /* 0x000fc40003f46070 */
[----:B------:R-:W-:-:S04]  /*0710*/  LOP3.LUT R13, R3, R0, RZ, 0x3c, !PT ;  /* 0x00000000030d7212 */ /* 0x000fc800078e3cff */
[----:B------:R-:W-:-:S07]  /*0720*/  ISETP.GE.AND P3, PT, R13, RZ, PT ;  /* 0x000000ff0d00720c */ /* 0x000fce0003f66270 */
[----:B------:R-:W-:Y:S01]  /*0730*/  @P2 IADD3 R9, R9, 0x1, RZ ;  /* 0x0000000109092810 */ /* 0x000fe20007ffe0ff */
[----:B-1----:R-:W0:Y:S05]  /*0740*/  MUFU.RCP R14, R14 ;  /* 0x0000000e000e7308 */ /* 0x002e2a0000001000 */
[----:B------:R-:W-:-:S05]  /*0750*/  @!P3 IMAD.MOV R9, RZ, RZ, -R9 ;  /* 0x000000ffff09b224 */ /* 0x000fca00078e0a09 */
[----:B------:R-:W-:-:S06]  /*0760*/  SEL R9, R15, R9, !P1 ;  /* 0x000000090f097207 */ /* 0x000fcc0004800000 */
[----:B------:R-:W1:Y:S01]  /*0770*/  LDS R9, [R9.X4] ;  /* 0x0000000009097984 */ /* 0x000e620000004800 */
[----:B0-----:R-:W-:-:S06]  /*0780*/  IADD3 R11, R14, 0xffffffe, RZ ;  /* 0x0ffffffe0e0b7810 */ /* 0x001fcc0007ffe0ff */
[----:B------:R-:W0:Y:S02]  /*0790*/  F2I.FTZ.U32.TRUNC.NTZ R11, R11 ;  /* 0x0000000b000b7305 */ /* 0x000e24000021f000 */
[----:B0-----:R-:W-:-:S04]  /*07a0*/  IMAD.MOV R10, RZ, RZ, -R11 ;  /* 0x000000ffff0a7224 */ /* 0x001fc800078e0a0b */
[----:B------:R-:W-:Y:S02]  /*07b0*/  IMAD R15, R10, R7, RZ ;  /* 0x000000070a0f7224 */ /* 0x000fe400078e02ff */
[----:B------:R-:W-:-:S04]  /*07c0*/  IMAD.MOV.U32 R10, RZ, RZ, RZ ;  /* 0x000000ffff0a7224 */ /* 0x000fc800078e00ff */
[----:B------:R-:W-:Y:S01]  /*07d0*/  IMAD.HI.U32 R10, R11, R15, R10 ;  /* 0x0000000f0b0a7227 */ /* 0x000fe200078e000a */
[----:B--2---:R-:W-:-:S10]  /*07e0*/  HFMA2.MMA R12, R12, 1, 1, R17 ;  /* 0x3c003c000c0c7835 */ /* 0x004fd40000000011 */
[----:B-1----:R-:W-:-:S05]  /*07f0*/  HMUL2 R13, R12, R9 ;  /* 0x000000090c0d7232 */ /* 0x002fca0000000000 */
[----:B------:R0:W-:Y:S02]  /*0800*/  STG.E [R4.64], R13 ;  /* 0x0000000d04007986 */ /* 0x0001e4000c101906 */
.L_x_114:
[----:B------:R-:W-:Y:S05]  /*0810*/  BSYNC B0 ;  /* 0x0000000000007941 */ /* 0x000fea0003800000 */
.L_x_113:
[----:B------:R-:W-:-:S05]  /*0820*/  IMAD R3, R8, c[0x0][0xc], R3 ;  /* 0x0000030008037a24 */ /* 0x000fca00078e0203 */
[----:B------:R-:W-:-:S13]  /*0830*/  ISETP.GE.AND P0, PT, R3, R2, PT ;  /* 0x000000020300720c */ /* 0x000fda0003f06270 */
[----:B------:R-:W-:Y:S05]  /*0840*/  @!P0 BRA `(.L_x_115) ;  /* 0xfffffce000008947 */ /* 0x000fea000383ffff */
[----:B------:R-:W-:Y:S05]  /*0850*/  EXIT ;  /* 0x000000000000794d */ /* 0x000fea0003800000 */
.L_x_112:
        /* <DEDUP_REMOVED lines=9> */
.L_x_118:
[-C--:B0-----:R-:W-:Y:S01]  /*08f0*/  IABS R5, R0.reuse ;  /* 0x0000000000057213 */ /* 0x081fe20000000000 */
[----:B------:R-:W-:Y:S01]  /*0900*/  BSSY B0, `(.L_x_116) ;  /* 0x000002a000007945 */ /* 0x000fe20003800000 */
[----:B------:R-:W-:Y:S01]  /*0910*/  IABS R4, R3 ;  /* 0x0000000300047213 */ /* 0x000fe20000000000 */
[----:B------:R-:W-:Y:S01]  /*0920*/  IMAD.MOV.U32 R16, RZ, RZ, c[0x0][0x0] ;  /* 0x00000000ff107624 */ /* 0x000fe200078e00ff */
[----:B------:R-:W-:Y:S01]  /*0930*/  IABS R12, R0 ;  /* 0x00000000000c7213 */ /* 0x000fe20000000000 */
        /* <DEDUP_REMOVED lines=17> */
[----:B------:R-:W-:-:S05]  /*0a50*/  IMAD.WIDE R4, R3, R4, c[0x0][0x160] ;  /* 0x0000580003047625 */ /* 0x000fca00078e0204 */
[----:B------:R-:W2:Y:S01]  /*0a60*/  LDG.E.CONSTANT R10, [R4.64] ;  /* 0x00000006040a7981 */ /* 0x000ea2000c1e9900 */
[----:B------:R-:W-:Y:S01]  /*0a70*/  IMAD.MOV.U32 R6, RZ, RZ, R12 ;  /* 0x000000ffff067224 */ /* 0x000fe200078e000c */
[----:B------:R-:W-:Y:S01]  /*0a80*/  LOP3.LUT R8, R3, R0, RZ, 0x3c, !PT ;  /* 0x0000000003087212 */ /* 0x000fe200078e3cff */
[----:B------:R-:W0:Y:S01]  /*0a90*/  I2F.RP R14, R12 ;  /* 0x0000000c000e7306 */ /* 0x000e220000209400 */
[----:B------:R-:W-:Y:S02]  /*0aa0*/  @!P0 IADD3 R7, R7, 0x1, RZ ;  /* 0x0000000107078810 */ /* 0x000fe40007ffe0ff */
[----:B------:R-:W-:Y:S02]  /*0ab0*/  ISETP.GE.U32.AND P2, PT, R9, R6, PT ;  /* 0x000000060900720c */ /* 0x000fe40003f46070 */
[----:B------:R-:W-:-:S11]  /*0ac0*/  ISETP.GE.AND P3, PT, R8, RZ, PT ;  /* 0x000000ff0800720c */ /* 0x000fd60003f66270 */
[----:B------:R-:W-:Y:S01]  /*0ad0*/  @P2 IADD3 R7, R7, 0x1, RZ ;  /* 0x0000000107072810 */ /* 0x000fe20007ffe0ff */
[----:B0-----:R-:W0:Y:S04]  /*0ae0*/  MUFU.RCP R14, R14 ;  /* 0x0000000e000e7308 */ /* 0x001e280000001000 */
[----:B------:R-:W-:-:S05]  /*0af0*/  @!P3 IMAD.MOV R7, RZ, RZ, -R7 ;  /* 0x000000ffff07b224 */ /* 0x000fca00078e0a07 */
[----:B------:R-:W-:-:S06]  /*0b00*/  SEL R7, R11, R7, !P1 ;  /* 0x000000070b077207 */ /* 0x000fcc0004800000 */
[----:B------:R-:W2:Y:S01]  /*0b10*/  LDS R7, [R7.X4] ;  /* 0x0000000007077984 */ /* 0x000ea20000004800 */
[----:B0-----:R-:W-:-:S04]  /*0b20*/  IADD3 R8, R14, 0xffffffe, RZ ;  /* 0x0ffffffe0e087810 */ /* 0x001fc80007ffe0ff */
[----:B------:R0:W1:Y:S02]  /*0b30*/  F2I.FTZ.U32.TRUNC.NTZ R9, R8 ;  /* 0x0000000800097305 */ /* 0x000064000021f000 */
[----:B0-----:R-:W-:Y:S02]  /*0b40*/  IMAD.MOV.U32 R8, RZ, RZ, RZ ;  /* 0x000000ffff087224 */ /* 0x001fe400078e00ff */
[----:B-1----:R-:W-:-:S04]  /*0b50*/  IMAD.MOV R13, RZ, RZ, -R9 ;  /* 0x000000ffff0d7224 */ /* 0x002fc800078e0a09 */
[----:B------:R-:W-:-:S04]  /*0b60*/  IMAD R13, R13, R12, RZ ;  /* 0x0000000c0d0d7224 */ /* 0x000fc800078e02ff */
[----:B------:R-:W-:Y:S01]  /*0b70*/  IMAD.HI.U32 R13, R9, R13, R8 ;  /* 0x0000000d090d7227 */ /* 0x000fe200078e0008 */
[----:B--2---:R-:W-:-:S07]  /*0b80*/  HFMA2.MMA R11, R10, R7, -RZ ;  /* 0x000000070a0b7235 */ /* 0x004fce00001000ff */
[----:B------:R0:W-:Y:S04]  /*0b90*/  STG.E [R4.64], R11 ;  /* 0x0000000b04007986 */ /* 0x0001e8000c101906 */
.L_x_117:
[----:B------:R-:W-:Y:S05]  /*0ba0*/  BSYNC B0 ;  /* 0x0000000000007941 */ /* 0x000fea0003800000 */
.L_x_116:
[----:B------:R-:W-:-:S05]  /*0bb0*/  IMAD R3, R16, c[0x0][0xc], R3 ;  /* 0x0000030010037a24 */ /* 0x000fca00078e0203 */
[----:B------:R-:W-:-:S13]  /*0bc0*/  ISETP.GE.AND P0, PT, R3, R2, PT ;  /* 0x000000020300720c */ /* 0x000fda0003f06270 */
[----:B------:R-:W-:Y:S05]  /*0bd0*/  @!P0 BRA `(.L_x_118) ;  /* 0xfffffd1000008947 */ /* 0x000fea000383ffff */
[----:B------:R-:W-:Y:S05]  /*0be0*/  EXIT ;  /* 0x000000000000794d */ /* 0x000fea0003800000 */
.L_x_119:
        /* <DEDUP_REMOVED lines=9> */
.L_x_144:


//--------------------- .text._ZN17fastertransformer23applyTemperaturePenaltyI7__half2EEvPT_PKS2_fiii --------------------------
	.section	.text._ZN17fastertransformer23applyTemperaturePenaltyI7__half2EEvPT_PKS2_fiii,"ax",@progbits
	.sectioninfo	@"SHI_REGISTERS=24"
	.align	128
        .global         _ZN17fastertransformer23applyTemperaturePenaltyI7__half2EEvPT_PKS2_fiii
        .type           _ZN17fastertransformer23applyTemperaturePenaltyI7__half2EEvPT_PKS2_fiii,@function
        .size           _ZN17fastertransformer23applyTemperaturePenaltyI7__half2EEvPT_PKS2_fiii,(.L_x_145 - _ZN17fastertransformer23applyTemperaturePenaltyI7__half2EEvPT_PKS2_fiii)
        .other          _ZN17fastertransformer23applyTemperaturePenaltyI7__half2EEvPT_PKS2_fiii,@"STO_CUDA_ENTRY STV_DEFAULT"
_ZN17fastertransformer23applyTemperaturePenaltyI7__half2EEvPT_PKS2_fiii:
.text._ZN17fastertransformer23applyTemperaturePenaltyI7__half2EEvPT_PKS2_fiii:
        /* <DEDUP_REMOVED lines=24> */
.L_x_120:
[----:B------:R-:W-:-:S05]  /*0180*/  IMAD.MOV.U32 R0, RZ, RZ, 0x1 ;  /* 0x00000001ff007424 */ /* 0x000fca00078e00ff */
[----:B------:R-:W-:-:S04]  /*0190*/  LOP3.LUT R0, R0, c[0x0][0x17c], RZ, 0xc0, !PT ;  /* 0x00005f0000007a12 */ /* 0x000fc800078ec0ff */
[----:B------:R-:W-:-:S13]  /*01a0*/  ISETP.NE.U32.AND P0, PT, R0, 0x1, PT ;  /* 0x000000010000780c */ /* 0x000fda0003f05070 */
[----:B------:R-:W-:Y:S05]  /*01b0*/  @P0 BRA `(.L_x_121) ;  /* 0x0000013000000947 */ /* 0x000fea0003800000 */
[----:B------:R-:W-:Y:S01]  /*01c0*/  MOV R2, 0x50 ;  /* 0x0000005000027802 */ /* 0x000fe20000000f00 */
[----:B------:R-:W-:Y:S01]  /*01d0*/  IMAD.MOV.U32 R4, RZ, RZ, c[0x4][0x40] ;  /* 0x01001000ff047624 */ /* 0x000fe200078e00ff */
[----:B------:R-:W-:Y:S01]  /*01e0*/  MOV R5, c[0x4][0x44] ;  /* 0x0100110000057a02 */ /* 0x000fe20000000f00 */
[----:B------:R-:W-:Y:S02]  /*01f0*/  IMAD.MOV.U32 R6, RZ, RZ, c[0x4][0x38] ;  /* 0x01000e00ff067624 */ /* 0x000fe400078e00ff */
[----:B------:R-:W-:Y:S01]  /*0200*/  IMAD.MOV.U32 R7, RZ, RZ, c[0x4][0x3c] ;  /* 0x01000f00ff077624 */ /* 0x000fe200078e00ff */
[----:B------:R-:W0:Y:S01]  /*0210*/  LDC.64 R2, c[0x4][R2] ;  /* 0x0100000002027b82 */ /* 0x000e220000000a00 */
[----:B------:R-:W-:Y:S02]  /*0220*/  IMAD.MOV.U32 R8, RZ, RZ, 0x38 ;  /* 0x00000038ff087424 */ /* 0x000fe400078e00ff */
[----:B------:R-:W-:Y:S02]  /*0230*/  IMAD.MOV.U32 R10, RZ, RZ, c[0x4][0x0] ;  /* 0x01000000ff0a7624 */ /* 0x000fe400078e00ff */
[----:B------:R-:W-:-:S02]  /*0240*/  IMAD.MOV.U32 R11, RZ, RZ, c[0x4][0x4] ;  /* 0x01000100ff0b7624 */ /* 0x000fc400078e00ff */
[----:B------:R-:W-:Y:S02]  /*0250*/  IMAD.MOV.U32 R12, RZ, RZ, 0x1 ;  /* 0x00000001ff0c7424 */ /* 0x000fe400078e00ff */
[----:B------:R-:W-:Y:S02]  /*0260*/  IMAD.MOV.U32 R13, RZ, RZ, RZ ;  /* 0x000000ffff0d7224 */ /* 0x000fe400078e00ff */
[----:B------:R-:W-:Y:S01]  /*0270*/  LEPC R14 ;  /* 0x00000000000e734e */ /* 0x000fe20000000000 */
[----:B------:R-:W-:Y:S02]  /*0280*/  MOV R9, 0x2f0 ;  /* 0x000002f000097802 */ /* 0x000fe40000000f00 */
[----:B------:R-:W-:Y:S02]  /*0290*/  MOV R20, 0x270 ;  /* 0x0000027000147802 */ /* 0x000fe40000000f00 */
[----:B------:R-:W-:Y:S02]  /*02a0*/  MOV R21, 0x0 ;  /* 0x0000000000157802 */ /* 0x000fe40000000f00 */
[----:B------:R-:W-:Y:S02]  /*02b0*/  MOV R0, 0x0 ;  /* 0x0000000000007802 */ /* 0x000fe40000000f00 */
[----:B------:R-:W-:-:S04]  /*02c0*/  IADD3 R20, P0, P1, -R20, R9, R14 ;  /* 0x0000000914147210 */ /* 0x000fc8000791e10e */
[----:B------:R-:W-:-:S04]  /*02d0*/  IADD3.X R21, ~R0, R21, R15, P0, P1 ;  /* 0x0000001500157210 */ /* 0x000fc800007e250f */
[----:B0-----:R-:W-:Y:S05]  /*02e0*/  CALL.ABS.NOINC R2 ;  /* 0x0000000002007343 */ /* 0x001fea0003c00000 */
.L_x_121:
[----:B------:R-:W0:Y:S01]  /*02f0*/  S2R R5, SR_CTAID.X ;  /* 0x0000000000057919 */ /* 0x000e220000002500 */
[----:B------:R-:W-:-:S03]  /*0300*/  IMAD.MOV.U32 R3, RZ, RZ, c[0x0][0x17c] ;  /* 0x00005f00ff037624 */ /* 0x000fc600078e00ff */
[----:B------:R-:W0:Y:S02]  /*0310*/  S2R R0, SR_TID.X ;  /* 0x0000000000007919 */ /* 0x000e240000002100 */
[----:B------:R-:W-:-:S04]  /*0320*/  LEA.HI R3, R3, c[0x0][0x17c], RZ, 0x1 ;  /* 0x00005f0003037a11 */ /* 0x000fc800078f08ff */
[----:B------:R-:W-:-:S05]  /*0330*/  SHF.R.S32.HI R3, RZ, 0x1, R3 ;  /* 0x00000001ff037819 */ /* 0x000fca0000011403 */
[----:B------:R-:W-:Y:S02]  /*0340*/  IMAD R2, R3, c[0x0][0x174], RZ ;  /* 0x00005d0003027a24 */ /* 0x000fe400078e02ff */
[----:B0-----:R-:W-:-:S05]  /*0350*/  IMAD R5, R5, c[0x0][0x0], R0 ;  /* 0x0000000005057a24 */ /* 0x001fca00078e0200 */
[----:B------:R-:W-:-:S13]  /*0360*/  ISETP.GE.AND P0, PT, R5, R2, PT ;  /* 0x000000020500720c */ /* 0x000fda0003f06270 */
[----:B------:R-:W-:Y:S05]  /*0370*/  @P0 EXIT ;  /* 0x000000000000094d */ /* 0x000fea0003800000 */
[----:B------:R-:W-:Y:S02]  /*0380*/  ISETP.NE.U32.AND P0, PT, RZ, c[0x0][0x168], PT ;  /* 0x00005a00ff007a0c */ /* 0x000fe40003f05070 */
[----:B------:R-:W-:Y:S02]  /*0390*/  MOV R4, c[0x0][0x178] ;  /* 0x00005e0000047a02 */ /* 0x000fe40000000f00 */
[----:B------:R-:W-:Y:S02]  /*03a0*/  ISETP.NE.AND.EX P0, PT, RZ, c[0x0][0x16c], PT, P0 ;  /* 0x00005b00ff007a0c */ /* 0x000fe40003f05300 */
[----:B------:R-:W-:Y:S02]  /*03b0*/  LEA.HI R4, R4, c[0x0][0x178], RZ, 0x1 ;  /* 0x00005e0004047a11 */ /* 0x000fe400078f08ff */
[----:B------:R-:W-:Y:S02]  /*03c0*/  F2FP.PACK_AB R0, RZ, c[0x0][0x170] ;  /* 0x00005c00ff007a3e */ /* 0x000fe400000000ff */
[----:B------:R-:W-:-:S07]  /*03d0*/  SHF.R.S32.HI R4, RZ, 0x1, R4 ;  /* 0x00000001ff047819 */ /* 0x000fce0000011404 */
        /* <DEDUP_REMOVED lines=10> */
.L_x_125:
[----:B0-----:R-:W-:Y:S01]  /*0480*/  IABS R7, R3 ;  /* 0x0000000300077213 */ /* 0x001fe20000000000 */
[----:B------:R-:W-:Y:S01]  /*0490*/  BSSY B0, `(.L_x_123) ;  /* 0x000001a000007945 */ /* 0x000fe20003800000 */
[----:B------:R-:W-:Y:S01]  /*04a0*/  IABS R8, R5 ;  /* 0x0000000500087213 */ /* 0x000fe20000000000 */
[----:B------:R-:W-:Y:S01]  /*04b0*/  IMAD.MOV.U32 R14, RZ, RZ, c[0x0][0x0] ;  /* 0x00000000ff0e7624 */ /* 0x000fe200078e00ff */
[----:B------:R-:W-:Y:S01]  /*04c0*/  ISETP.GE.AND P2, PT, R5, RZ, PT ;  /* 0x000000ff0500720c */ /* 0x000fe20003f46270 */
[----:B------:R-:W-:Y:S02]  /*04d0*/  IMAD.MOV R9, RZ, RZ, -R7 ;  /* 0x000000ffff097224 */ /* 0x000fe400078e0a07 */
[----:B------:R-:W-:-:S04]  /*04e0*/  IMAD.HI.U32 R7, R12, R8, RZ ;  /* 0x000000080c077227 */ /* 0x000fc800078e00ff */
[----:B------:R-:W-:Y:S01]  /*04f0*/  IMAD R7, R7, R9, R8 ;  /* 0x0000000907077224 */ /* 0x000fe200078e0208 */
[----:B------:R-:W-:-:S04]  /*0500*/  IABS R8, R3 ;  /* 0x0000000300087213 */ /* 0x000fc80000000000 */
[----:B------:R-:W-:-:S13]  /*0510*/  ISETP.GT.U32.AND P0, PT, R6, R7, PT ;  /* 0x000000070600720c */ /* 0x000fda0003f04070 */
[----:B------:R-:W-:Y:S01]  /*0520*/  @!P0 IMAD.IADD R7, R7, 0x1, -R8 ;  /* 0x0000000107078824 */ /* 0x000fe200078e0a08 */
[----:B------:R-:W-:-:S04]  /*0530*/  ISETP.NE.AND P0, PT, R3, RZ, PT ;  /* 0x000000ff0300720c */ /* 0x000fc80003f05270 */
[----:B------:R-:W-:-:S13]  /*0540*/  ISETP.GT.U32.AND P1, PT, R6, R7, PT ;  /* 0x000000070600720c */ /* 0x000fda0003f24070 */
[----:B------:R-:W-:-:S04]  /*0550*/  @!P1 IMAD.IADD R7, R7, 0x1, -R8 ;  /* 0x0000000107079824 */ /* 0x000fc800078e0a08 */
[----:B------:R-:W-:Y:S01]  /*0560*/  @!P2 IMAD.MOV R7, RZ, RZ, -R7 ;  /* 0x000000ffff07a224 */ /* 0x000fe200078e0a07 */
[----:B------:R-:W-:-:S04]  /*0570*/  @!P0 LOP3.LUT R7, RZ, R3, RZ, 0x33, !PT ;  /* 0x00000003ff078212 */ /* 0x000fc800078e33ff */
[----:B------:R-:W-:-:S13]  /*0580*/  ISETP.GE.AND P0, PT, R7, R4, PT ;  /* 0x000000040700720c */ /* 0x000fda0003f06270 */
[----:B------:R-:W-:Y:S05]  /*0590*/  @P0 BRA `(.L_x_124) ;  /* 0x0000009000000947 */ /* 0x000fea0003800000 */
[----:B------:R-:W-:Y:S01]  /*05a0*/  IMAD.MOV.U32 R8, RZ, RZ, 0x4 ;  /* 0x00000004ff087424 */ /* 0x000fe200078e00ff */
[----:B------:R-:W-:-:S03]  /*05b0*/  ULDC.64 UR4, c[0x0][0x118] ;  /* 0x0000460000047ab9 */ /* 0x000fc60000000a00 */
[----:B------:R-:W-:-:S04]  /*05c0*/  IMAD.WIDE R10, R7, R8, c[0x0][0x168] ;  /* 0x00005a00070a7625 */ /* 0x000fc800078e0208 */
[----:B------:R-:W-:Y:S02]  /*05d0*/  IMAD.WIDE R8, R5, R8, c[0x0][0x160] ;  /* 0x0000580005087625 */ /* 0x000fe400078e0208 */
[----:B------:R-:W2:Y:S04]  /*05e0*/  LDG.E R10, [R10.64] ;  /* 0x000000040a0a7981 */ /* 0x000ea8000c1e1900 */
[----:B------:R-:W2:Y:S02]  /*05f0*/  LDG.E.CONSTANT R7, [R8.64] ;  /* 0x0000000408077981 */ /* 0x000ea4000c1e9900 */
[----:B--2---:R-:W-:-:S10]  /*0600*/  HFMA2.MMA R7, R7, 1, 1, R10 ;  /* 0x3c003c0007077835 */ /* 0x004fd4000000000a */
[----:B------:R-:W-:-:S05]  /*0610*/  HMUL2 R7, R7, R0.H0_H0 ;  /* 0x2000000007077232 */ /* 0x000fca0000000000 */
[----:B------:R0:W-:Y:S02]  /*0620*/  STG.E [R8.64], R7 ;  /* 0x0000000708007986 */ /* 0x0001e4000c101904 */
.L_x_124:
[----:B------:R-:W-:Y:S05]  /*0630*/  BSYNC B0 ;  /* 0x0000000000007941 */ /* 0x000fea0003800000 */
.L_x_123:
[----:B------:R-:W-:-:S05]  /*0640*/  IMAD R5, R14, c[0x0][0xc], R5 ;  /* 0x000003000e057a24 */ /* 0x000fca00078e0205 */
[----:B------:R-:W-:-:S13]  /*0650*/  ISETP.GE.AND P0, PT, R5, R2, PT ;  /* 0x000000020500720c */ /* 0x000fda0003f06270 */
[----:B------:R-:W-:Y:S05]  /*0660*/  @!P0 BRA `(.L_x_125) ;  /* 0xfffffe1000008947 */ /* 0x000fea000383ffff */
[----:B------:R-:W-:Y:S05]  /*0670*/  EXIT ;  /* 0x000000000000794d */ /* 0x000fea0003800000 */
.L_x_122:
[-C--:B------:R-:W-:Y:S02]  /*0680*/  IABS R6, R3.reuse ;  /* 0x0000000300067213 */ /* 0x080fe40000000000 */
[-C--:B------:R-:W-:Y:S02]  /*0690*/  IABS R10, R3.reuse ;  /* 0x00000003000a7213 */ /* 0x080fe40000000000 */
[----:B------:R-:W0:Y:S01]  /*06a0*/  I2F.RP R7, R6 ;  /* 0x0000000600077306 */ /* 0x000e220000209400 */
[----:B------:R-:W-:Y:S02]  /*06b0*/  ISETP.NE.AND P0, PT, R3, RZ, PT ;  /* 0x000000ff0300720c */ /* 0x000fe40003f05270 */
[----:B------:R-:W-:Y:S01]  /*06c0*/  IABS R12, R3 ;  /* 0x00000003000c7213 */ /* 0x000fe20000000000 */
[----:B------:R-:W-:-:S04]  /*06d0*/  IMAD.MOV R10, RZ, RZ, -R10 ;  /* 0x000000ffff0a7224 */ /* 0x000fc800078e0a0a */
[----:B0-----:R-:W0:Y:S02]  /*06e0*/  MUFU.RCP R7, R7 ;  /* 0x0000000700077308 */ /* 0x001e240000001000 */
[----:B0-----:R-:W-:-:S06]  /*06f0*/  IADD3 R8, R7, 0xffffffe, RZ ;  /* 0x0ffffffe07087810 */ /* 0x001fcc0007ffe0ff */
[----:B------:R0:W1:Y:S02]  /*0700*/  F2I.FTZ.U32.TRUNC.NTZ R9, R8 ;  /* 0x0000000800097305 */ /* 0x000064000021f000 */
[----:B0-----:R-:W-:Y:S01]  /*0710*/  IMAD.MOV.U32 R8, RZ, RZ, RZ ;  /* 0x000000ffff087224 */ /* 0x001fe200078e00ff */
[----:B-1----:R-:W-:-:S05]  /*0720*/  IADD3 R11, RZ, -R9, RZ ;  /* 0x80000009ff0b7210 */ /* 0x002fca0007ffe0ff */
[----:B------:R-:W-:-:S04]  /*0730*/  IMAD R11, R11, R6, RZ ;  /* 0x000000060b0b7224 */ /* 0x000fc800078e02ff */
[----:B------:R-:W-:-:S04]  /*0740*/  IMAD.HI.U32 R11, R9, R11, R8 ;  /* 0x0000000b090b7227 */ /* 0x000fc800078e0008 */
.L_x_128:
[----:B0-----:R-:W-:Y:S01]  /*0750*/  IABS R8, R5 ;  /* 0x0000000500087213 */ /* 0x001fe20000000000 */
[----:B------:R-:W-:Y:S01]  /*0760*/  BSSY B0, `(.L_x_126) ;  /* 0x0000013000007945 */ /* 0x000fe20003800000 */
[----:B------:R-:W-:Y:S01]  /*0770*/  ISETP.GE.AND P2, PT, R5, RZ, PT ;  /* 0x000000ff0500720c */ /* 0x000fe20003f46270 */
[----:B------:R-:W-:Y:S02]  /*0780*/  IMAD.MOV.U32 R14, RZ, RZ, c[0x0][0x0] ;  /* 0x00000000ff0e7624 */ /* 0x000fe400078e00ff */
[----:B------:R-:W-:-:S04]  /*0790*/  IMAD.HI.U32 R7, R11, R8, RZ ;  /* 0x000000080b077227 */ /* 0x000fc800078e00ff */
[----:B------:R-:W-:-:S05]  /*07a0*/  IMAD R7, R7, R10, R8 ;  /* 0x0000000a07077224 */ /* 0x000fca00078e0208 */
[----:B------:R-:W-:-:S13]  /*07b0*/  ISETP.GT.U32.AND P1, PT, R6, R7, PT ;  /* 0x000000070600720c */ /* 0x000fda0003f24070 */
[----:B------:R-:W-:-:S05]  /*07c0*/  @!P1 IMAD.IADD R7, R7, 0x1, -R12 ;  /* 0x0000000107079824 */ /* 0x000fca00078e0a0c */
        /* <DEDUP_REMOVED lines=8> */
[----:B------:R-:W-:-:S05]  /*0850*/  IMAD.WIDE R8, R5, R8, c[0x0][0x160] ;  /* 0x0000580005087625 */ /* 0x000fca00078e0208 */
[----:B------:R-:W2:Y:S02]  /*0860*/  LDG.E.CONSTANT R7, [R8.64] ;  /* 0x0000000408077981 */ /* 0x000ea4000c1e9900 */
[----:B--2---:R-:W-:-:S05]  /*0870*/  HMUL2 R7, R7, R0.H0_H0 ;  /* 0x2000000007077232 */ /* 0x004fca0000000000 */
[----:B------:R0:W-:Y:S02]  /*0880*/  STG.E [R8.64], R7 ;  /* 0x0000000708007986 */ /* 0x0001e4000c101904 */
.L_x_127:
[----:B------:R-:W-:Y:S05]  /*0890*/  BSYNC B0 ;  /* 0x0000000000007941 */ /* 0x000fea0003800000 */
.L_x_126:
[----:B------:R-:W-:-:S05]  /*08a0*/  IMAD R5, R14, c[0x0][0xc], R5 ;  /* 0x000003000e057a24 */ /* 0x000fca00078e0205 */
[----:B------:R-:W-:-:S13]  /*08b0*/  ISETP.GE.AND P1, PT, R5, R2, PT ;  /* 0x000000020500720c */ /* 0x000fda0003f26270 */
[----:B------:R-:W-:Y:S05]  /*08c0*/  @!P1 BRA `(.L_x_128) ;  /* 0xfffffe8000009947 */ /* 0x000fea000383ffff */
[----:B------:R-:W-:Y:S05]  /*08d0*/  EXIT ;  /* 0x000000000000794d */ /* 0x000fea0003800000 */
.L_x_129:
        /* <DEDUP_REMOVED lines=10> */
.L_x_145:


//--------------------- .nv.global.init           --------------------------
	.section	.nv.global.init,"aw",@progbits
.nv.global.init:
	.type		$str,@object
	.size		$str,($str$2 - $str)
$str:
        /*0000*/ 	.byte	0x76, 0x6f, 0x63, 0x61, 0x62, 0x5f, 0x73, 0x69, 0x7a, 0x65, 0x20, 0x25, 0x20, 0x32, 0x20, 0x3d
        /*0010*/ 	.byte	0x3d, 0x20, 0x30, 0x00
	.type		$str$2,@object
	.size		$str$2,($str$4 - $str$2)
$str$2:
        /*0014*/ 	.byte	0x76, 0x6f, 0x63, 0x61, 0x62, 0x5f, 0x73, 0x69, 0x7a, 0x65, 0x5f, 0x70, 0x61, 0x64, 0x64, 0x65
        /*0024*/ 	.byte	0x64, 0x20, 0x25, 0x20, 0x32, 0x20, 0x3d, 0x3d, 0x20, 0x30, 0x00
	.type		$str$4,@object
	.size		$str$4,($str$1 - $str$4)
$str$4:
        /*002f*/ 	.byte	0x70, 0x65, 0x6e, 0x61, 0x6c, 0x74, 0x79, 0x5f, 0x69, 0x6e, 0x64, 0x65, 0x78, 0x20, 0x3c, 0x20
        /*003f*/ 	.byte	0x76, 0x6f, 0x63, 0x61, 0x62, 0x5f, 0x73, 0x69, 0x7a, 0x65, 0x00
	.type		$str$1,@object
	.size		$str$1,(__unnamed_1 - $str$1)
$str$1:
        /*004a*/ 	.byte	0x2f, 0x74, 0x6d, 0x70, 0x2f, 0x6f, 0x73, 0x73, 0x5f, 0x6b, 0x65, 0x72, 0x6e, 0x65, 0x6c, 0x73
        /*005a*/ 	.byte	0x5f, 0x73, 0x72, 0x63, 0x2f, 0x66, 0x61, 0x73, 0x74, 0x65, 0x72, 0x5f, 0x74, 0x72, 0x61, 0x6e
        /*006a*/ 	.byte	0x73, 0x66, 0x6f, 0x72, 0x6d, 0x65, 0x72, 0x2f, 0x73, 0x72, 0x63, 0x2f, 0x66, 0x61, 0x73, 0x74
        /*007a*/ 	.byte	0x65, 0x72, 0x74, 0x72, 0x61, 0x6e, 0x73, 0x66, 0x6f, 0x72, 0x6d, 0x65, 0x72, 0x2f, 0x6b, 0x65
        /*008a*/ 	.byte	0x72, 0x6e, 0x65, 0x6c, 0x73, 0x2f, 0x73, 0x61, 0x6d, 0x70, 0x6c, 0x69, 0x6e, 0x67, 0x5f, 0x70
        /*009a*/ 	.byte	0x65, 0x6e, 0x61, 0x6c, 0x74, 0x79, 0x5f, 0x6b, 0x65, 0x72, 0x6e, 0x65, 0x6c, 0x73, 0x2e, 0x63
        /*00aa*/ 	.byte	0x75, 0x00
	.type		__unnamed_1,@object
	.size		__unnamed_1,(__unnamed_2 - __unnamed_1)
__unnamed_1:
        /*00ac*/ 	.byte	0x76, 0x6f, 0x69, 0x64, 0x20, 0x66, 0x61, 0x73, 0x74, 0x65, 0x72, 0x74, 0x72, 0x61, 0x6e, 0x73
        /*00bc*/ 	.byte	0x66, 0x6f, 0x72, 0x6d, 0x65, 0x72, 0x3a, 0x3a, 0x61, 0x70, 0x70, 0x6c, 0x79, 0x54, 0x65, 0x6d
        /*00cc*/ 	.byte	0x70, 0x65, 0x72, 0x61, 0x74, 0x75, 0x72, 0x65, 0x50, 0x65, 0x6e, 0x61, 0x6c, 0x74, 0x79, 0x28
        /*00dc*/ 	.byte	0x54, 0x20, 0x2a, 0x2c, 0x20, 0x63, 0x6f, 0x6e, 0x73, 0x74, 0x20, 0x54, 0x20, 0x2a, 0x2c, 0x20
        /*00ec*/ 	.byte	0x66, 0x6c, 0x6f, 0x61, 0x74, 0x2c, 0x20, 0x69, 0x6e, 0x74, 0x2c, 0x20, 0x69, 0x6e, 0x74, 0x2c
        /*00fc*/ 	.byte	0x20, 0x69, 0x6e, 0x74, 0x29, 0x20, 0x5b, 0x77, 0x69, 0x74, 0x68, 0x20, 0x54, 0x20, 0x3d, 0x20
        /*010c*/ 	.byte	0x5f, 0x5f, 0x68, 0x61, 0x6c, 0x66, 0x32, 0x5d, 0x00
	.type		__unnamed_2,@object
	.size		__unnamed_2,(__unnamed_3 - __unnamed_2)
__unnamed_2:
        /*0115*/ 	.byte	0x76, 0x6f, 0x69, 0x64, 0x20, 0x66, 0x61, 0x73, 0x74, 0x65, 0x72, 0x74, 0x72, 0x61, 0x6e, 0x73
        /*0125*/ 	.byte	0x66, 0x6f, 0x72, 0x6d, 0x65, 0x72, 0x3a, 0x3a, 0x62, 0x61, 0x74, 0x63, 0x68, 0x41, 0x70, 0x70
        /*0135*/ 	.byte	0x6c, 0x79, 0x54, 0x65, 0x6d, 0x70, 0x65, 0x72, 0x61, 0x74, 0x75, 0x72, 0x65, 0x50, 0x65, 0x6e
        /*0145*/ 	.byte	0x61, 0x6c, 0x74, 0x79, 0x5f, 0x68, 0x32, 0x28, 0x5f, 0x5f, 0x68, 0x61, 0x6c, 0x66, 0x32, 0x20
        /*0155*/ 	.byte	0x2a, 0x2c, 0x20, 0x63, 0x6f, 0x6e, 0x73, 0x74, 0x20, 0x5f, 0x5f, 0x68, 0x61, 0x6c, 0x66, 0x32
        /*0165*/ 	.byte	0x20, 0x2a, 0x2c, 0x20, 0x63, 0x6f, 0x6e, 0x73, 0x74, 0x20, 0x66, 0x6c, 0x6f, 0x61, 0x74, 0x20
        /*0175*/ 	.byte	0x2a, 0x2c, 0x20, 0x69, 0x6e, 0x74, 0x2c, 0x20, 0x69, 0x6e, 0x74, 0x2c, 0x20, 0x69, 0x6e, 0x74
        /*0185*/ 	.byte	0x29, 0x00
	.type		__unnamed_3,@object
	.size		__unnamed_3,(__unnamed_5 - __unnamed_3)
__unnamed_3:
        /*0187*/ 	.byte	0x76, 0x6f, 0x69, 0x64, 0x20, 0x66, 0x61, 0x73, 0x74, 0x65, 0x72, 0x74, 0x72, 0x61, 0x6e, 0x73
        /* <DEDUP_REMOVED lines=14> */
        /*0277*/ 	.byte	0x65, 0x5d, 0x00
	.type		__unnamed_5,@object
	.size		__unnamed_5,(__unnamed_4 - __unnamed_5)
__unnamed_5:
        /* <DEDUP_REMOVED lines=15> */
        /*036a*/ 	.byte	0x76, 0x65, 0x5d, 0x00
	.type		__unnamed_4,@object
	.size		__unnamed_4,(__unnamed_6 - __unnamed_4)
__unnamed_4:
        /* <DEDUP_REMOVED lines=15> */
        /*045e*/ 	.byte	0x69, 0x63, 0x61, 0x74, 0x69, 0x76, 0x65, 0x5d, 0x00
	.type		__unnamed_6,@object
	.size		__unnamed_6,(.L_5 - __unnamed_6)
__unnamed_6:
        /* <DEDUP_REMOVED lines=15> */
        /*0557*/ 	.byte	0x6c, 0x69, 0x63, 0x61, 0x74, 0x69, 0x76, 0x65, 0x5d, 0x00
.L_5:


//--------------------- .nv.shared._ZN17fastertransformer26batchApplyMinLengthPenaltyI6__halfEEvPT_PKiS5_S5_ii --------------------------
	.section	.nv.shared._ZN17fastertransformer26batchApplyMinLengthPenaltyI6__halfEEvPT_PKiS5_S5_ii,"aw",@nobits
	.sectionflags	@""
	.align	16


//--------------------- .nv.shared._ZN17fastertransformer26batchApplyMinLengthPenaltyIfEEvPT_PKiS4_S4_ii --------------------------
	.section	.nv.shared._ZN17fastertransformer26batchApplyMinLengthPenaltyIfEEvPT_PKiS4_S4_ii,"aw",@nobits
	.sectionflags	@""
	.align	16


//--------------------- .nv.shared._ZN17fastertransformer27batchApplyRepetitionPenaltyI6__halfLNS_21RepetitionPenaltyTypeE1EEEvPT_PKfPKiiiS8_ii --------------------------
	.section	.nv.shared._ZN17fastertransformer27batchApplyRepetitionPenaltyI6__halfLNS_21RepetitionPenaltyTypeE1EEEvPT_PKfPKiiiS8_ii,"aw",@nobits
	.sectionflags	@""
	.align	16


//--------------------- .nv.shared._ZN17fastertransformer27batchApplyRepetitionPenaltyI6__halfLNS_21RepetitionPenaltyTypeE0EEEvPT_PKfPKiiiS8_ii --------------------------
	.section	.nv.shared._ZN17fastertransformer27batchApplyRepetitionPenaltyI6__halfLNS_21RepetitionPenaltyTypeE0EEEvPT_PKfPKiiiS8_ii,"aw",@nobits
	.sectionflags	@""
	.align	16


//--------------------- .nv.shared._ZN17fastertransformer27batchApplyRepetitionPenaltyIfLNS_21RepetitionPenaltyTypeE1EEEvPT_PKfPKiiiS7_ii --------------------------
	.section	.nv.shared._ZN17fastertransformer27batchApplyRepetitionPenaltyIfLNS_21RepetitionPenaltyTypeE1EEEvPT_PKfPKiiiS7_ii,"aw",@nobits
	.sectionflags	@""
	.align	16


//--------------------- .nv.shared._ZN17fastertransformer27batchApplyRepetitionPenaltyIfLNS_21RepetitionPenaltyTypeE0EEEvPT_PKfPKiiiS7_ii --------------------------
	.section	.nv.shared._ZN17fastertransformer27batchApplyRepetitionPenaltyIfLNS_21RepetitionPenaltyTypeE0EEEvPT_PKfPKiiiS7_ii,"aw",@nobits
	.sectionflags	@""
	.align	16


//--------------------- .nv.shared._ZN17fastertransformer22applyRepetitionPenaltyI6__halfLNS_21RepetitionPenaltyTypeE1EEEvPT_fPKiPiiiiiS6_ii --------------------------
	.section	.nv.shared._ZN17fastertransformer22applyRepetitionPenaltyI6__halfLNS_21RepetitionPenaltyTypeE1EEEvPT_fPKiPiiiiiS6_ii,"aw",@nobits
	.sectionflags	@""
	.align	16


//--------------------- .nv.shared._ZN17fastertransformer22applyRepetitionPenaltyI6__halfLNS_21RepetitionPenaltyTypeE0EEEvPT_fPKiPiiiiiS6_ii --------------------------
	.section	.nv.shared._ZN17fastertransformer22applyRepetitionPenaltyI6__halfLNS_21RepetitionPenaltyTypeE0EEEvPT_fPKiPiiiiiS6_ii,"aw",@nobits
	.sectionflags	@""
	.align	16


//--------------------- .nv.shared._ZN17fastertransformer22applyRepetitionPenaltyIfLNS_21RepetitionPenaltyTypeE1EEEvPT_fPKiPiiiiiS5_ii --------------------------
	.section	.nv.shared._ZN17fastertransformer22applyRepetitionPenaltyIfLNS_21RepetitionPenaltyTypeE1EEEvPT_fPKiPiiiiiS5_ii,"aw",@nobits
	.sectionflags	@""
	.align	16


//--------------------- .nv.shared._ZN17fastertransformer22applyRepetitionPenaltyIfLNS_21RepetitionPenaltyTypeE0EEEvPT_fPKiPiiiiiS5_ii --------------------------
	.section	.nv.shared._ZN17fastertransformer22applyRepetitionPenaltyIfLNS_21RepetitionPenaltyTypeE0EEEvPT_fPKiPiiiiiS5_ii,"aw",@nobits
	.sectionflags	@""
	.align	16


//--------------------- .nv.shared._ZN17fastertransformer28batchApplyTemperaturePenaltyI6__halfEEvPT_PKS2_PKfiii --------------------------
	.section	.nv.shared._ZN17fastertransformer28batchApplyTemperaturePenaltyI6__halfEEvPT_PKS2_PKfiii,"aw",@nobits
	.sectionflags	@""
	.align	16


//--------------------- .nv.shared._ZN17fastertransformer28batchApplyTemperaturePenaltyIfEEvPT_PKS1_PKfiii --------------------------
	.section	.nv.shared._ZN17fastertransformer28batchApplyTemperaturePenaltyIfEEvPT_PKS1_PKfiii,"aw",@nobits
	.sectionflags	@""
	.align	16


//--------------------- .nv.shared._ZN17fastertransformer23applyTemperaturePenaltyI6__halfEEvPT_PKS2_fiii --------------------------
	.section	.nv.shared._ZN17fastertransformer23applyTemperaturePenaltyI6__halfEEvPT_PKS2_fiii,"aw",@nobits
	.sectionflags	@""
	.align	16


//--------------------- .nv.shared._ZN17fastertransformer23applyTemperaturePenaltyIfEEvPT_PKS1_fiii --------------------------
	.section	.nv.shared._ZN17fastertransformer23applyTemperaturePenaltyIfEEvPT_PKS1_fiii,"aw",@nobits
	.sectionflags	@""
	.align	16


//--------------------- .nv.shared._ZN17fastertransformer31batchApplyTemperaturePenalty_h2EP7__half2PKS0_PKfiii --------------------------
	.section	.nv.shared._ZN17fastertransformer31batchApplyTemperaturePenalty_h2EP7__half2PKS0_PKfiii,"aw",@nobits
	.sectionflags	@""
	.align	16


//--------------------- .nv.shared._ZN17fastertransformer23applyTemperaturePenaltyI7__half2EEvPT_PKS2_fiii --------------------------
	.section	.nv.shared._ZN17fastertransformer23applyTemperaturePenaltyI7__half2EEvPT_PKS2_fiii,"aw",@nobits
	.sectionflags	@""
	.align	16


//--------------------- SYMBOLS --------------------------

	.type		__assertfail,@function
